def matmul_kernel(
    a_ptr,
    b_ptr,
    c_ptr,
    M,
    N,
    K,
    stride_am,
    stride_ak,
    stride_bk,
    stride_bn,
    stride_cm,
    stride_cn,
    BLOCK_M: tl.constexpr,
    BLOCK_N: tl.constexpr,
    BLOCK_K: tl.constexpr,
    GROUP_M: tl.constexpr,
):
    pid = tl.program_id(axis=0)
    num_pid_m = tl.cdiv(M, BLOCK_M)
    num_pid_n = tl.cdiv(N, BLOCK_N)
    num_pid_in_group = GROUP_M * num_pid_n
    group_id = pid // num_pid_in_group
    first_pid_m = group_id * GROUP_M
    group_size_m = min(num_pid_m - first_pid_m, GROUP_M)
    pid_m = first_pid_m + ((pid % num_pid_in_group) % group_size_m)
    pid_n = (pid % num_pid_in_group) // group_size_m

    offs_am = (pid_m * BLOCK_M + tl.arange(0, BLOCK_M)) % M
    offs_bn = (pid_n * BLOCK_N + tl.arange(0, BLOCK_N)) % N
    offs_k = tl.arange(0, BLOCK_K)
    a_ptrs = a_ptr + offs_am[:, None] * stride_am + offs_k[None, :] * stride_ak
    b_ptrs = b_ptr + offs_k[:, None] * stride_bk + offs_bn[None, :] * stride_bn

    acc = tl.zeros((BLOCK_M, BLOCK_N), dtype=tl.float32)
    for kk in range(0, tl.cdiv(K, BLOCK_K)):
        a = tl.load(a_ptrs, mask=offs_k[None, :] < K - kk * BLOCK_K, other=0.0)
        b = tl.load(b_ptrs, mask=offs_k[:, None] < K - kk * BLOCK_K, other=0.0)
        acc = tl.dot(a, b, acc)
        a_ptrs += BLOCK_K * stride_ak
        b_ptrs += BLOCK_K * stride_bk

    c = acc.to(c_ptr.dtype.element_ty)
    offs_cm = pid_m * BLOCK_M + tl.arange(0, BLOCK_M)
    offs_cn = pid_n * BLOCK_N + tl.arange(0, BLOCK_N)
    c_ptrs = c_ptr + offs_cm[:, None] * stride_cm + offs_cn[None, :] * stride_cn
    mask = (offs_cm[:, None] < M) & (offs_cn[None, :] < N)
    tl.store(c_ptrs, c, mask=mask)

# config = {"BLOCK_K": 32, "BLOCK_M": 256, "BLOCK_N": 128, "GROUP_M": 8, "arch": "sm_100", "dtype": "fp16", "num_ctas": 4, "num_stages": 3, "num_warps": 4}
# arch = sm_100


// ===== COMPILED SASS (sm_100a) =====

	.target	sm_100a

	.elftype	@"ET_EXEC"


//--------------------- .note.nv.tkinfo           --------------------------
	.section	.note.nv.tkinfo,"",@"SHT_NOTE"
	.sectionflags	@"SHF_NOTE_NV_TKINFO"
	.tkinfo
        /*0018*/ 	.word	0x00000081
        /*0030*/ 	.string	""
        /*0030*/ 	.string	"ptxas-blackwell"
        /*0030*/ 	.string	"Cuda compilation tools, release 12.9, V12.9.86"
        /*0030*/ 	.string	"Build cuda_12.9.r12.9/compiler.36037853_0"
        /*0030*/ 	.string	"-v  -suppress-debug-info  -lineinfo  -arch sm_100a "



//--------------------- .note.nv.cuver            --------------------------
	.section	.note.nv.cuver,"",@"SHT_NOTE"
	.sectionflags	@"SHF_NOTE_NV_CUVER"
        /*0018*/ 	.short	0x0001
        /*001a*/ 	.short	0x0064
        /*001c*/ 	.short	0x0001
        /*001e*/ 	.short	0x0000
        /*0020*/ 	.short	0x0001
        /*0022*/ 	.short	0x0000


//--------------------- .nv.info                  --------------------------
	.section	.nv.info,"",@"SHT_CUDA_INFO"
	.align	4


	//----- nvinfo : EIATTR_REGCOUNT
	.align		4
        /*0000*/ 	.byte	0x04, 0x2f
        /*0002*/ 	.short	(.L_4 - .L_3)
	.align		4
.L_3:
        /*0004*/ 	.word	index@(matmul_kernel)
        /*0008*/ 	.word	0x00000095


	//----- nvinfo : EIATTR_FRAME_SIZE
	.align		4
.L_4:
        /*000c*/ 	.byte	0x04, 0x11
        /*000e*/ 	.short	(.L_6 - .L_5)
	.align		4
.L_5:
        /*0010*/ 	.word	index@($__internal_2_$__cuda_sm10x_tcgen05_guardrail_trap_unallocated_columns_being_dealloced)
        /*0014*/ 	.word	0x00000000


	//----- nvinfo : EIATTR_FRAME_SIZE
	.align		4
.L_6:
        /*0018*/ 	.byte	0x04, 0x11
        /*001a*/ 	.short	(.L_8 - .L_7)
	.align		4
.L_7:
        /*001c*/ 	.word	index@($__internal_1_$__cuda_sm10x_tcgen05_guardrail_trap_phase_invalid_during_alloc)
        /*0020*/ 	.word	0x00000000


	//----- nvinfo : EIATTR_FRAME_SIZE
	.align		4
.L_8:
        /*0024*/ 	.byte	0x04, 0x11
        /*0026*/ 	.short	(.L_10 - .L_9)
	.align		4
.L_9:
        /*0028*/ 	.word	index@($__internal_0_$__cuda_sm10x_tcgen05_guardrail_trap_col_being_dealloced_not_returned_by_alloc)
        /*002c*/ 	.word	0x00000000


	//----- nvinfo : EIATTR_FRAME_SIZE
	.align		4
.L_10:
        /*0030*/ 	.byte	0x04, 0x11
        /*0032*/ 	.short	(.L_12 - .L_11)
	.align		4
.L_11:
        /*0034*/ 	.word	index@(matmul_kernel)
        /*0038*/ 	.word	0x00000000


	//----- nvinfo : EIATTR_MIN_STACK_SIZE
	.align		4
.L_12:
        /*003c*/ 	.byte	0x04, 0x12
        /*003e*/ 	.short	(.L_14 - .L_13)
	.align		4
.L_13:
        /*0040*/ 	.word	index@(matmul_kernel)
        /*0044*/ 	.word	0x00000000
.L_14:


//--------------------- .nv.info.matmul_kernel    --------------------------
	.section	.nv.info.matmul_kernel,"",@"SHT_CUDA_INFO"
	.sectionflags	@""
	.align	4


	//----- nvinfo : EIATTR_CUDA_API_VERSION
	.align		4
        /*0000*/ 	.byte	0x04, 0x37
        /*0002*/ 	.short	(.L_16 - .L_15)
.L_15:
        /*0004*/ 	.word	0x00000081


	//----- nvinfo : EIATTR_KPARAM_INFO
	.align		4
.L_16:
        /*0008*/ 	.byte	0x04, 0x17
        /*000a*/ 	.short	(.L_18 - .L_17)
.L_17:
        /*000c*/ 	.word	0x00000000
        /*0010*/ 	.short	0x000d
        /*0012*/ 	.short	0x0048
        /*0014*/ 	.byte	0x00, 0xf4, 0x21, 0x00


	//----- nvinfo : EIATTR_KPARAM_INFO
	.align		4
.L_18:
        /*0018*/ 	.byte	0x04, 0x17
        /*001a*/ 	.short	(.L_20 - .L_19)
.L_19:
        /*001c*/ 	.word	0x00000000
        /*0020*/ 	.short	0x000c
        /*0022*/ 	.short	0x0040
        /*0024*/ 	.byte	0x00, 0xf4, 0x21, 0x00


	//----- nvinfo : EIATTR_KPARAM_INFO
	.align		4
.L_20:
        /*0028*/ 	.byte	0x04, 0x17
        /*002a*/ 	.short	(.L_22 - .L_21)
.L_21:
        /*002c*/ 	.word	0x00000000
        /*0030*/ 	.short	0x000b
        /*0032*/ 	.short	0x0038
        /*0034*/ 	.byte	0x00, 0xf0, 0x11, 0x00


	//----- nvinfo : EIATTR_KPARAM_INFO
	.align		4
.L_22:
        /*0038*/ 	.byte	0x04, 0x17
        /*003a*/ 	.short	(.L_24 - .L_23)
.L_23:
        /*003c*/ 	.word	0x00000000
        /*0040*/ 	.short	0x000a
        /*0042*/ 	.short	0x0034
        /*0044*/ 	.byte	0x00, 0xf0, 0x11, 0x00


	//----- nvinfo : EIATTR_KPARAM_INFO
	.align		4
.L_24:
        /*0048*/ 	.byte	0x04, 0x17
        /*004a*/ 	.short	(.L_26 - .L_25)
.L_25:
        /*004c*/ 	.word	0x00000000
        /*0050*/ 	.short	0x0009
        /*0052*/ 	.short	0x0030
        /*0054*/ 	.byte	0x00, 0xf0, 0x11, 0x00


	//----- nvinfo : EIATTR_KPARAM_INFO
	.align		4
.L_26:
        /*0058*/ 	.byte	0x04, 0x17
        /*005a*/ 	.short	(.L_28 - .L_27)
.L_27:
        /*005c*/ 	.word	0x00000000
        /*0060*/ 	.short	0x0008
        /*0062*/ 	.short	0x002c
        /*0064*/ 	.byte	0x00, 0xf0, 0x11, 0x00


	//----- nvinfo : EIATTR_KPARAM_INFO
	.align		4
.L_28:
        /*0068*/ 	.byte	0x04, 0x17
        /*006a*/ 	.short	(.L_30 - .L_29)
.L_29:
        /*006c*/ 	.word	0x00000000
        /*0070*/ 	.short	0x0007
        /*0072*/ 	.short	0x0028
        /*0074*/ 	.byte	0x00, 0xf0, 0x11, 0x00


	//----- nvinfo : EIATTR_KPARAM_INFO
	.align		4
.L_30:
        /*0078*/ 	.byte	0x04, 0x17
        /*007a*/ 	.short	(.L_32 - .L_31)
.L_31:
        /*007c*/ 	.word	0x00000000
        /*0080*/ 	.short	0x0006
        /*0082*/ 	.short	0x0024
        /*0084*/ 	.byte	0x00, 0xf0, 0x11, 0x00


	//----- nvinfo : EIATTR_KPARAM_INFO
	.align		4
.L_32:
        /*0088*/ 	.byte	0x04, 0x17
        /*008a*/ 	.short	(.L_34 - .L_33)
.L_33:
        /*008c*/ 	.word	0x00000000
        /*0090*/ 	.short	0x0005
        /*0092*/ 	.short	0x0020
        /*0094*/ 	.byte	0x00, 0xf0, 0x11, 0x00


	//----- nvinfo : EIATTR_KPARAM_INFO
	.align		4
.L_34:
        /*0098*/ 	.byte	0x04, 0x17
        /*009a*/ 	.short	(.L_36 - .L_35)
.L_35:
        /*009c*/ 	.word	0x00000000
        /*00a0*/ 	.short	0x0004
        /*00a2*/ 	.short	0x001c
        /*00a4*/ 	.byte	0x00, 0xf0, 0x11, 0x00


	//----- nvinfo : EIATTR_KPARAM_INFO
	.align		4
.L_36:
        /*00a8*/ 	.byte	0x04, 0x17
        /*00aa*/ 	.short	(.L_38 - .L_37)
.L_37:
        /*00ac*/ 	.word	0x00000000
        /*00b0*/ 	.short	0x0003
        /*00b2*/ 	.short	0x0018
        /*00b4*/ 	.byte	0x00, 0xf0, 0x11, 0x00


	//----- nvinfo : EIATTR_KPARAM_INFO
	.align		4
.L_38:
        /*00b8*/ 	.byte	0x04, 0x17
        /*00ba*/ 	.short	(.L_40 - .L_39)
.L_39:
        /*00bc*/ 	.word	0x00000000
        /*00c0*/ 	.short	0x0002
        /*00c2*/ 	.short	0x0010
        /*00c4*/ 	.byte	0x00, 0xf4, 0x21, 0x00


	//----- nvinfo : EIATTR_KPARAM_INFO
	.align		4
.L_40:
        /*00c8*/ 	.byte	0x04, 0x17
        /*00ca*/ 	.short	(.L_42 - .L_41)
.L_41:
        /*00cc*/ 	.word	0x00000000
        /*00d0*/ 	.short	0x0001
        /*00d2*/ 	.short	0x0008
        /*00d4*/ 	.byte	0x00, 0xf4, 0x21, 0x00


	//----- nvinfo : EIATTR_KPARAM_INFO
	.align		4
.L_42:
        /*00d8*/ 	.byte	0x04, 0x17
        /*00da*/ 	.short	(.L_44 - .L_43)
.L_43:
        /*00dc*/ 	.word	0x00000000
        /*00e0*/ 	.short	0x0000
        /*00e2*/ 	.short	0x0000
        /*00e4*/ 	.byte	0x00, 0xf4, 0x21, 0x00


	//----- nvinfo : EIATTR_EXPLICIT_CLUSTER
	.align		4
.L_44:
        /*00e8*/ 	.byte	0x01, 0x3e
	.zero		2


	//----- nvinfo : EIATTR_CTA_PER_CLUSTER
	.align		4
        /*00ec*/ 	.byte	0x04, 0x3d
        /*00ee*/ 	.short	(.L_46 - .L_45)
.L_45:
        /*00f0*/ 	.word	0x00000004
        /*00f4*/ 	.word	0x00000001
        /*00f8*/ 	.word	0x00000001


	//----- nvinfo : EIATTR_AT_ENTRY_FRAGMENTS
	.align		4
.L_46:
        /*00fc*/ 	.byte	0x04, 0x4f
        /*00fe*/ 	.short	(.L_48 - .L_47)


	//   ....[0]....
.L_47:
        /*0100*/ 	.word	0x00000004


	//----- nvinfo : EIATTR_RESERVED_SMEM_USED
	.align		4
.L_48:
        /*0104*/ 	.byte	0x01, 0x41
	.zero		2


	//----- nvinfo : EIATTR_SPARSE_MMA_MASK
	.align		4
        /*0108*/ 	.byte	0x03, 0x50
        /*010a*/ 	.short	0x0000


	//----- nvinfo : EIATTR_TCGEN05_1CTA_USED
	.align		4
        /*010c*/ 	.byte	0x01, 0x51
	.zero		2


	//----- nvinfo : EIATTR_MAXREG_COUNT
	.align		4
        /*0110*/ 	.byte	0x03, 0x1b
        /*0112*/ 	.short	0x00ff


	//----- nvinfo : EIATTR_NUM_BARRIERS
	.align		4
        /*0114*/ 	.byte	0x02, 0x4c
        /*0116*/ 	.byte	0x01
	.zero		1


	//----- nvinfo : EIATTR_INT_WARP_WIDE_INSTR_OFFSETS
	.align		4
        /*0118*/ 	.byte	0x04, 0x31
        /*011a*/ 	.short	(.L_50 - .L_49)


	//   ....[0]....
.L_49:
        /*011c*/ 	.word	0x00001170


	//   ....[1]....
        /*0120*/ 	.word	0x000011a0


	//   ....[2]....
        /*0124*/ 	.word	0x00002f90


	//   ....[3]....
        /*0128*/ 	.word	0x00006df0


	//   ....[4]....
        /*012c*/ 	.word	0x00006e40


	//----- nvinfo : EIATTR_COOP_GROUP_MASK_REGIDS
	.align		4
.L_50:
        /*0130*/ 	.byte	0x04, 0x29
        /*0132*/ 	.short	(.L_52 - .L_51)


	//   ....[0]....
.L_51:
        /*0134*/ 	.word	0xffffffff


	//   ....[1]....
        /*0138*/ 	.word	0xffffffff


	//   ....[2]....
        /*013c*/ 	.word	0xffffffff


	//   ....[3]....
        /*0140*/ 	.word	0xffffffff


	//----- nvinfo : EIATTR_COOP_GROUP_INSTR_OFFSETS
	.align		4
.L_52:
        /*0144*/ 	.byte	0x04, 0x28
        /*0146*/ 	.short	(.L_54 - .L_53)


	//   ....[0]....
.L_53:
        /*0148*/ 	.word	0x00000060


	//   ....[1]....
        /*014c*/ 	.word	0x00000320


	//   ....[2]....
        /*0150*/ 	.word	0x00006c80


	//   ....[3]....
        /*0154*/ 	.word	0x00006ef0


	//----- nvinfo : EIATTR_VRC_CTA_INIT_COUNT
	.align		4
.L_54:
        /*0158*/ 	.byte	0x02, 0x4a
        /*015a*/ 	.byte	0x80
	.zero		1


	//----- nvinfo : EIATTR_MBARRIER_INSTR_OFFSETS
	.align		4
        /*015c*/ 	.byte	0x04, 0x39
        /*015e*/ 	.short	(.L_56 - .L_55)


	//   ....[0]....
.L_55:
        /*0160*/ 	.word	0x000012b0
        /*0164*/ 	.word	0x000000ff
        /*0168*/ 	.word	0x00000000
        /*016c*/ 	.short	0x0100
        /*016e*/ 	.byte	0x0d
	.zero		1


	//   ....[1]....
        /*0170*/ 	.word	0x00002fd0
        /*0174*/ 	.word	0x000000ff
        /*0178*/ 	.word	0x00002008
        /*017c*/ 	.short	0x0100
        /*017e*/ 	.byte	0x0b
	.zero		1


	//   ....[2]....
        /*0180*/ 	.word	0x00004740
        /*0184*/ 	.word	0x000000ff
        /*0188*/ 	.word	0x00000000
        /*018c*/ 	.short	0x010a
        /*018e*/ 	.byte	0x0d
	.zero		1


	//   ....[3]....
        /*0190*/ 	.word	0x00004f70
        /*0194*/ 	.word	0x000000ff
        /*0198*/ 	.word	0x00000000
        /*019c*/ 	.short	0x010a
        /*019e*/ 	.byte	0x0d
	.zero		1


	//   ....[4]....
        /*01a0*/ 	.word	0x00005090
        /*01a4*/ 	.word	0x000000ff
        /*01a8*/ 	.word	0x00002000
        /*01ac*/ 	.short	0x0108
        /*01ae*/ 	.byte	0x0b
	.zero		1


	//   ....[5]....
        /*01b0*/ 	.word	0x00005170
        /*01b4*/ 	.word	0x000000ff
        /*01b8*/ 	.word	0x00002008
        /*01bc*/ 	.short	0x0108
        /*01be*/ 	.byte	0x0b
	.zero		1


	//   ....[6]....
        /*01c0*/ 	.word	0x00006f10
        /*01c4*/ 	.word	0x000000ff
        /*01c8*/ 	.word	0x00000000
        /*01cc*/ 	.short	0x010a
        /*01ce*/ 	.byte	0x0d
	.zero		1


	//   ....[7]....
        /*01d0*/ 	.word	0x00006f40
        /*01d4*/ 	.word	0x000000ff
        /*01d8*/ 	.word	0x00000000
        /*01dc*/ 	.short	0x010a
        /*01de*/ 	.byte	0x0d
	.zero		1


	//----- nvinfo : EIATTR_NUM_MBARRIERS
	.align		4
.L_56:
        /*01e0*/ 	.byte	0x03, 0x38
        /*01e2*/ 	.short	0x0002


	//----- nvinfo : EIATTR_EXIT_INSTR_OFFSETS
	.align		4
        /*01e4*/ 	.byte	0x04, 0x1c
        /*01e6*/ 	.short	(.L_58 - .L_57)


	//   ....[0]....
.L_57:
        /*01e8*/ 	.word	0x00006f00


	//----- nvinfo : EIATTR_REQNTID
	.align		4
.L_58:
        /*01ec*/ 	.byte	0x04, 0x10
        /*01ee*/ 	.short	(.L_60 - .L_59)
.L_59:
        /*01f0*/ 	.word	0x00000080
        /*01f4*/ 	.word	0x00000001
        /*01f8*/ 	.word	0x00000001


	//----- nvinfo : EIATTR_CRS_STACK_SIZE
	.align		4
.L_60:
        /*01fc*/ 	.byte	0x04, 0x1e
        /*01fe*/ 	.short	(.L_62 - .L_61)
.L_61:
        /*0200*/ 	.word	0x00000000


	//----- nvinfo : EIATTR_CBANK_PARAM_SIZE
	.align		4
.L_62:
        /*0204*/ 	.byte	0x03, 0x19
        /*0206*/ 	.short	0x0050


	//----- nvinfo : EIATTR_PARAM_CBANK
	.align		4
        /*0208*/ 	.byte	0x04, 0x0a
        /*020a*/ 	.short	(.L_64 - .L_63)
	.align		4
.L_63:
        /*020c*/ 	.word	index@(.nv.constant0.matmul_kernel)
        /*0210*/ 	.short	0x0380
        /*0212*/ 	.short	0x0050


	//----- nvinfo : EIATTR_SW_WAR
	.align		4
.L_64:
        /*0214*/ 	.byte	0x04, 0x36
        /*0216*/ 	.short	(.L_66 - .L_65)
.L_65:
        /*0218*/ 	.word	0x00000008
.L_66:


//--------------------- .nv.compat                --------------------------
	.section	.nv.compat,"",@"SHT_CUDA_COMPAT_INFO"
	.align	4
        /*0000*/ 	.byte	0x02, 0x02, 0x02, 0x00, 0x02, 0x05, 0x05, 0x00, 0x02, 0x03, 0x00, 0x00, 0x02, 0x06, 0x01, 0x00


//--------------------- .nv.callgraph             --------------------------
	.section	.nv.callgraph,"",@"SHT_CUDA_CALLGRAPH"
	.align	4
	.sectionentsize	8
	.align		4
        /*0000*/ 	.word	0x00000000
	.align		4
        /*0004*/ 	.word	0xffffffff
	.align		4
        /*0008*/ 	.word	0x00000000
	.align		4
        /*000c*/ 	.word	0xfffffffe
	.align		4
        /*0010*/ 	.word	0x00000000
	.align		4
        /*0014*/ 	.word	0xfffffffd
	.align		4
        /*0018*/ 	.word	0x00000000
	.align		4
        /*001c*/ 	.word	0xfffffffc


//--------------------- .text.matmul_kernel       --------------------------
	.section	.text.matmul_kernel,"ax",@progbits
	.align	128
        .global         matmul_kernel
        .type           matmul_kernel,@function
        .size           matmul_kernel,(.L_x_21 - matmul_kernel)
        .other          matmul_kernel,@"STO_CUDA_ENTRY STV_DEFAULT"
matmul_kernel:
.text.matmul_kernel:
[----:B------:R-:W0:Y:S01]  /*0000*/  LDC R1, c[0x0][0x37c] ;  /* 0x0000df00ff017b82 */ /* 0x000e220000000800 */
[----:B------:R-:W1:Y:S01]  /*0010*/  S2R R38, SR_TID.X ;  /* 0x0000000000267919 */ /* 0x000e620000002100 */
[----:B------:R-:W2:Y:S01]  /*0020*/  LDCU.64 UR24, c[0x0][0x358] ;  /* 0x00006b00ff1877ac */ /* 0x000ea20008000a00 */
[----:B-1----:R-:W-:-:S13]  /*0030*/  ISETP.GE.U32.AND P1, PT, R38, 0x20, PT ;  /* 0x000000202600780c */ /* 0x002fda0003f26070 */
[----:B--2---:R-:W-:Y:S05]  /*0040*/  @P1 BRA `(.L_x_0) ;  /* 0x0000000000b81947 */ /* 0x004fea0003800000 */
[----:B------:R-:W1:Y:S01]  /*0050*/  S2UR UR6, SR_CgaCtaId ;  /* 0x00000000000679c3 */ /* 0x000e620000008800 */
[----:B------:R-:W-:Y:S01]  /*0060*/  NOP ;  /* 0x0000000000007918 */ /* 0x000fe20000000000 */
[----:B------:R-:W-:Y:S02]  /*0070*/  UMOV UR4, 0x40 ;  /* 0x0000004000047882 */ /* 0x000fe40000000000 */
[----:B-1----:R-:W-:-:S09]  /*0080*/  ULEA UR4, UR6, UR4, 0x18 ;  /* 0x0000000406047291 */ /* 0x002fd2000f8ec0ff */
[----:B------:R-:W1:Y:S01]  /*0090*/  LDS.U8 R0, [UR4] ;  /* 0x00000004ff007984 */ /* 0x000e620008000000 */
[----:B------:R-:W-:Y:S02]  /*00a0*/  UMOV UR4, 0x400 ;  /* 0x0000040000047882 */ /* 0x000fe40000000000 */
[----:B------:R-:W-:Y:S01]  /*00b0*/  ULEA UR4, UR6, UR4, 0x18 ;  /* 0x0000000406047291 */ /* 0x000fe2000f8ec0ff */
[----:B-1----:R-:W-:-:S13]  /*00c0*/  ISETP.NE.AND P0, PT, R0, RZ, PT ;  /* 0x000000ff0000720c */ /* 0x002fda0003f05270 */
[----:B------:R-:W-:Y:S05]  /*00d0*/  @P0 BRA `(.L_x_1) ;  /* 0x00000000007c0947 */ /* 0x000fea0003800000 */
[----:B------:R-:W-:-:S13]  /*00e0*/  ELECT P0, URZ, PT ;  /* 0x0000000000ff782f */ /* 0x000fda0003800000 */
[----:B------:R-:W-:Y:S05]  /*00f0*/  @!P0 BRA `(.L_x_2) ;  /* 0x0000000000848947 */ /* 0x000fea0003800000 */
[----:B------:R-:W-:Y:S01]  /*0100*/  UMOV UR5, 0x4 ;  /* 0x0000000400057882 */ /* 0x000fe20000000000 */
[----:B------:R-:W-:Y:S02]  /*0110*/  IMAD.MOV.U32 R4, RZ, RZ, 0x1 ;  /* 0x00000001ff047424 */ /* 0x000fe400078e00ff */
[----:B------:R-:W-:Y:S02]  /*0120*/  IMAD.MOV.U32 R5, RZ, RZ, 0xf ;  /* 0x0000000fff057424 */ /* 0x000fe400078e00ff */
[----:B------:R-:W-:Y:S04]  /*0130*/  DEPBAR.LE SB1, 0x36 ;  /* 0x00009d800000791a */ /* 0x000fe80000000000 */
[----:B------:R-:W1:Y:S02]  /*0140*/  UTCATOMSWS.FIND_AND_SET.ALIGN UP0, UR5, UR5 ;  /* 0x00000005000575e3 */ /* 0x000e640008000800 */
[----:B-1----:R-:W-:-:S04]  /*0150*/  PLOP3.LUT P0, PT, PT, PT, UP0, 0x80, 0x8 ;  /* 0x000000000008781c */ /* 0x002fc80003f0f008 */
[----:B------:R-:W-:-:S04]  /*0160*/  SEL R0, RZ, 0xffffffff, !P0 ;  /* 0xffffffffff007807 */ /* 0x000fc80004000000 */
[----:B------:R-:W-:Y:S01]  /*0170*/  ISETP.NE.AND P0, PT, R0, RZ, PT ;  /* 0x000000ff0000720c */ /* 0x000fe20003f05270 */
[----:B------:R-:W-:-:S12]  /*0180*/  IMAD.U32 R0, RZ, RZ, UR5 ;  /* 0x00000005ff007e24 */ /* 0x000fd8000f8e00ff */
[----:B------:R-:W-:Y:S05]  /*0190*/  @P0 BRA `(.L_x_3) ;  /* 0x0000000000240947 */ /* 0x000fea0003800000 */
.L_x_4:
[----:B------:R-:W-:Y:S05]  /*01a0*/  NANOSLEEP 0x64 ;  /* 0x000000640000795d */ /* 0x000fea0003800000 */
[----:B------:R-:W-:-:S05]  /*01b0*/  UMOV UR5, 0x4 ;  /* 0x0000000400057882 */ /* 0x000fca0000000000 */
[----:B------:R-:W-:Y:S04]  /*01c0*/  DEPBAR.LE SB1, 0x36 ;  /* 0x00009d800000791a */ /* 0x000fe80000000000 */
[----:B------:R-:W1:Y:S02]  /*01d0*/  UTCATOMSWS.FIND_AND_SET.ALIGN UP0, UR5, UR5 ;  /* 0x00000005000575e3 */ /* 0x000e640008000800 */
[----:B-1----:R-:W-:-:S04]  /*01e0*/  PLOP3.LUT P0, PT, PT, PT, UP0, 0x80, 0x8 ;  /* 0x000000000008781c */ /* 0x002fc80003f0f008 */
[----:B------:R-:W-:-:S04]  /*01f0*/  SEL R0, RZ, 0xffffffff, !P0 ;  /* 0xffffffffff007807 */ /* 0x000fc80004000000 */
[----:B------:R-:W-:Y:S01]  /*0200*/  ISETP.NE.AND P0, PT, R0, RZ, PT ;  /* 0x000000ff0000720c */ /* 0x000fe20003f05270 */
[----:B------:R-:W-:-:S12]  /*0210*/  IMAD.U32 R0, RZ, RZ, UR5 ;  /* 0x00000005ff007e24 */ /* 0x000fd8000f8e00ff */
[----:B------:R-:W-:Y:S05]  /*0220*/  @!P0 BRA `(.L_x_4) ;  /* 0xfffffffc00dc8947 */ /* 0x000fea000383ffff */
.L_x_3:
[C---:B------:R-:W-:Y:S01]  /*0230*/  VIADD R3, R0.reuse, 0x10 ;  /* 0x0000001000037836 */ /* 0x040fe20000000000 */
[----:B------:R-:W-:Y:S01]  /*0240*/  UMOV UR5, 0x50 ;  /* 0x0000005000057882 */ /* 0x000fe20000000000 */
[----:B------:R-:W-:Y:S01]  /*0250*/  SHF.L.U32 R2, R5, R0, RZ ;  /* 0x0000000005027219 */ /* 0x000fe200000006ff */
[----:B------:R-:W-:Y:S01]  /*0260*/  ULEA UR5, UR6, UR5, 0x18 ;  /* 0x0000000506057291 */ /* 0x000fe2000f8ec0ff */
[----:B------:R-:W-:Y:S01]  /*0270*/  IMAD.SHL.U32 R0, R0, 0x20, RZ ;  /* 0x0000002000007824 */ /* 0x000fe200078e00ff */
[----:B------:R-:W-:-:S04]  /*0280*/  SHF.L.U32 R3, R4, R3, RZ ;  /* 0x0000000304037219 */ /* 0x000fc800000006ff */
[----:B------:R-:W-:-:S05]  /*0290*/  LOP3.LUT R2, R3, R2, RZ, 0xfc, !PT ;  /* 0x0000000203027212 */ /* 0x000fca00078efcff */
[----:B------:R1:W-:Y:S04]  /*02a0*/  ATOMS.OR RZ, [UR5], R2 ;  /* 0x00000002ffff798c */ /* 0x0003e8000b000005 */
[----:B------:R1:W-:Y:S01]  /*02b0*/  STS [UR4], R0 ;  /* 0x00000000ff007988 */ /* 0x0003e20008000804 */
[----:B------:R-:W-:Y:S05]  /*02c0*/  BRA `(.L_x_2) ;  /* 0x0000000000107947 */ /* 0x000fea0003800000 */
.L_x_1:
[----:B------:R-:W-:Y:S01]  /*02d0*/  IMAD.MOV.U32 R0, RZ, RZ, -0x1 ;  /* 0xffffffffff007424 */ /* 0x000fe200078e00ff */
[----:B------:R-:W-:-:S04]  /*02e0*/  MOV R2, 0x310 ;  /* 0x0000031000027802 */ /* 0x000fc80000000f00 */
[----:B------:R1:W-:Y:S03]  /*02f0*/  STS [UR4], R0 ;  /* 0x00000000ff007988 */ /* 0x0003e60008000804 */
[----:B01----:R-:W-:Y:S05]  /*0300*/  CALL.REL.NOINC `($__internal_1_$__cuda_sm10x_tcgen05_guardrail_trap_phase_invalid_during_alloc) ;  /* 0x0000006c00247944 */ /* 0x003fea0003c00000 */
.L_x_2:
[----:B------:R-:W-:Y:S05]  /*0310*/  WARPSYNC.ALL ;  /* 0x0000000000007948 */ /* 0x000fea0003800000 */
[----:B------:R-:W-:Y:S01]  /*0320*/  NOP ;  /* 0x0000000000007918 */ /* 0x000fe20000000000 */
.L_x_0:
[----:B------:R-:W2:Y:S08]  /*0330*/  LDC.64 R70, c[0x0][0x398] ;  /* 0x0000e600ff467b82 */ /* 0x000eb00000000a00 */
[----:B------:R-:W3:Y:S02]  /*0340*/  S2UR UR5, SR_CgaSize ;  /* 0x00000000000579c3 */ /* 0x000ee40000008a00 */
[----:B---3--:R-:W-:-:S12]  /*0350*/  UIMAD UR5, UR5, -0xa0, URZ ;  /* 0xffffff60050578a4 */ /* 0x008fd8000f8e02ff */
[----:B------:R-:W3:Y:S01]  /*0360*/  LDCU UR5, c[0x0][UR5+0x2b0] ;  /* 0x00005600050577ac */ /* 0x000ee20008000800 */
[----:B------:R-:W-:Y:S01]  /*0370*/  SHF.R.U32.HI R39, RZ, 0x5, R38 ;  /* 0x00000005ff277819 */ /* 0x000fe20000011626 */
[----:B------:R-:W-:Y:S01]  /*0380*/  UMOV UR11, 0x400 ;  /* 0x00000400000b7882 */ /* 0x000fe20000000000 */
[----:B------:R-:W4:Y:S01]  /*0390*/  LDCU.128 UR16, c[0x0][0x380] ;  /* 0x00007000ff1077ac */ /* 0x000f220008000c00 */
[----:B------:R-:W5:Y:S08]  /*03a0*/  S2UR UR4, SR_CTAID.X ;  /* 0x00000000000479c3 */ /* 0x000f700000002500 */
[----:B------:R-:W1:Y:S02]  /*03b0*/  LDC.64 R56, c[0x0][0x3a8] ;  /* 0x0000ea00ff387b82 */ /* 0x000e640000000a00 */
[----:B-12---:R-:W-:Y:S01]  /*03c0*/  VIADD R0, R71, 0x7f ;  /* 0x0000007f47007836 */ /* 0x006fe20000000000 */
[----:B------:R-:W-:-:S04]  /*03d0*/  IABS R16, R71 ;  /* 0x0000004700107213 */ /* 0x000fc80000000000 */
[----:B------:R-:W-:Y:S02]  /*03e0*/  SHF.R.S32.HI R3, RZ, 0x1f, R0 ;  /* 0x0000001fff037819 */ /* 0x000fe40000011400 */
[----:B-----5:R-:W-:Y:S01]  /*03f0*/  I2FP.F32.U32 R5, UR4 ;  /* 0x0000000400057c45 */ /* 0x020fe20008201000 */
[----:B------:R-:W1:Y:S01]  /*0400*/  S2UR UR4, SR_CgaCtaId ;  /* 0x00000000000479c3 */ /* 0x000e620000008800 */
[----:B------:R-:W-:-:S03]  /*0410*/  LEA.HI R3, R3, R0, RZ, 0x7 ;  /* 0x0000000003037211 */ /* 0x000fc600078f38ff */
[----:B---3--:R-:W-:Y:S01]  /*0420*/  FMUL R5, R5, UR5 ;  /* 0x0000000505057c20 */ /* 0x008fe20008400000 */
[----:B------:R-:W-:-:S05]  /*0430*/  SHF.R.S32.HI R3, RZ, 0x7, R3 ;  /* 0x00000007ff037819 */ /* 0x000fca0000011403 */
[----:B------:R-:W-:Y:S01]  /*0440*/  IMAD.SHL.U32 R4, R3, 0x8, RZ ;  /* 0x0000000803047824 */ /* 0x000fe200078e00ff */
[----:B------:R-:W-:Y:S04]  /*0450*/  F2I.U32.TRUNC.NTZ R5, R5 ;  /* 0x0000000500057305 */ /* 0x000fe8000020f000 */
[----:B------:R-:W-:-:S04]  /*0460*/  IABS R7, R4 ;  /* 0x0000000400077213 */ /* 0x000fc80000000000 */
[----:B------:R-:W2:Y:S01]  /*0470*/  I2F.RP R0, R7 ;  /* 0x0000000700007306 */ /* 0x000ea20000209400 */
[----:B-1----:R-:W-:Y:S02]  /*0480*/  USHF.L.U32 UR5, UR4, 0x6, URZ ;  /* 0x0000000604057899 */ /* 0x002fe400080006ff */
[----:B------:R-:W-:Y:S02]  /*0490*/  ULEA UR11, UR4, UR11, 0x18 ;  /* 0x0000000b040b7291 */ /* 0x000fe4000f8ec0ff */
[----:B------:R-:W-:Y:S02]  /*04a0*/  ULOP3.LUT UR6, UR5, 0x80, URZ, 0xc0, !UPT ;  /* 0x0000008005067892 */ /* 0x000fe4000f8ec0ff */
[----:B------:R-:W-:Y:S01]  /*04b0*/  VIADD R37, R39, UR5 ;  /* 0x0000000527257c36 */ /* 0x000fe20008000000 */
[----:B--2---:R-:W1:Y:S02]  /*04c0*/  MUFU.RCP R0, R0 ;  /* 0x0000000000007308 */ /* 0x004e640000001000 */
[----:B-1----:R-:W-:Y:S01]  /*04d0*/  VIADD R2, R0, 0xffffffe ;  /* 0x0ffffffe00027836 */ /* 0x002fe20000000000 */
[----:B------:R-:W-:-:S05]  /*04e0*/  IABS R0, R5 ;  /* 0x0000000500007213 */ /* 0x000fca0000000000 */
[----:B------:R1:W2:Y:S02]  /*04f0*/  F2I.FTZ.U32.TRUNC.NTZ R3, R2 ;  /* 0x0000000200037305 */ /* 0x0002a4000021f000 */
[----:B-1----:R-:W-:Y:S02]  /*0500*/  IMAD.MOV.U32 R2, RZ, RZ, RZ ;  /* 0x000000ffff027224 */ /* 0x002fe400078e00ff */
[----:B--2---:R-:W-:-:S04]  /*0510*/  IMAD.MOV R6, RZ, RZ, -R3 ;  /* 0x000000ffff067224 */ /* 0x004fc800078e0a03 */
[----:B------:R-:W-:Y:S01]  /*0520*/  IMAD R9, R6, R7, RZ ;  /* 0x0000000706097224 */ /* 0x000fe200078e02ff */
[----:B------:R-:W-:-:S03]  /*0530*/  IABS R6, R4 ;  /* 0x0000000400067213 */ /* 0x000fc60000000000 */
[----:B------:R-:W-:-:S04]  /*0540*/  IMAD.HI.U32 R3, R3, R9, R2 ;  /* 0x0000000903037227 */ /* 0x000fc800078e0002 */
[----:B------:R-:W-:Y:S02]  /*0550*/  IMAD.MOV R2, RZ, RZ, -R6 ;  /* 0x000000ffff027224 */ /* 0x000fe400078e0a06 */
[----:B------:R-:W-:-:S04]  /*0560*/  IMAD.HI.U32 R3, R3, R0, RZ ;  /* 0x0000000003037227 */ /* 0x000fc800078e00ff */
[----:B------:R-:W-:Y:S01]  /*0570*/  IMAD R0, R3, R2, R0 ;  /* 0x0000000203007224 */ /* 0x000fe200078e0200 */
[----:B------:R-:W-:Y:S04]  /*0580*/  BAR.SYNC.DEFER_BLOCKING 0x0 ;  /* 0x0000000000007b1d */ /* 0x000fe80000010000 */
[----:B------:R-:W-:-:S13]  /*0590*/  ISETP.GT.U32.AND P2, PT, R7, R0, PT ;  /* 0x000000000700720c */ /* 0x000fda0003f44070 */
[----:B------:R-:W-:Y:S02]  /*05a0*/  @!P2 IMAD.IADD R0, R0, 0x1, -R7 ;  /* 0x000000010000a824 */ /* 0x000fe400078e0a07 */
[----:B------:R-:W-:Y:S01]  /*05b0*/  @!P2 VIADD R3, R3, 0x1 ;  /* 0x000000010303a836 */ /* 0x000fe20000000000 */
[----:B------:R-:W-:Y:S02]  /*05c0*/  ISETP.NE.AND P2, PT, R4, RZ, PT ;  /* 0x000000ff0400720c */ /* 0x000fe40003f45270 */
[----:B------:R-:W-:Y:S02]  /*05d0*/  ISETP.GE.U32.AND P0, PT, R0, R7, PT ;  /* 0x000000070000720c */ /* 0x000fe40003f06070 */
[----:B------:R-:W-:-:S04]  /*05e0*/  LOP3.LUT R0, R5, R4, RZ, 0x3c, !PT ;  /* 0x0000000405007212 */ /* 0x000fc800078e3cff */
[----:B------:R-:W-:Y:S01]  /*05f0*/  ISETP.GE.AND P3, PT, R0, RZ, PT ;  /* 0x000000ff0000720c */ /* 0x000fe20003f66270 */
[----:B------:R-:W-:-:S06]  /*0600*/  VIADD R0, R70, 0xff ;  /* 0x000000ff46007836 */ /* 0x000fcc0000000000 */
[----:B------:R-:W-:-:S04]  /*0610*/  @P0 VIADD R3, R3, 0x1 ;  /* 0x0000000103030836 */ /* 0x000fc80000000000 */
[----:B------:R-:W-:Y:S01]  /*0620*/  IMAD.MOV.U32 R2, RZ, RZ, R3 ;  /* 0x000000ffff027224 */ /* 0x000fe200078e0003 */
[----:B------:R-:W-:-:S03]  /*0630*/  SHF.R.S32.HI R3, RZ, 0x1f, R0 ;  /* 0x0000001fff037819 */ /* 0x000fc60000011400 */
[----:B------:R-:W-:Y:S01]  /*0640*/  @!P3 IMAD.MOV R2, RZ, RZ, -R2 ;  /* 0x000000ffff02b224 */ /* 0x000fe200078e0a02 */
[----:B------:R-:W-:Y:S02]  /*0650*/  @!P2 LOP3.LUT R2, RZ, R4, RZ, 0x33, !PT ;  /* 0x00000004ff02a212 */ /* 0x000fe400078e33ff */
[----:B------:R-:W-:-:S03]  /*0660*/  LEA.HI R3, R3, R0, RZ, 0x8 ;  /* 0x0000000003037211 */ /* 0x000fc600078f40ff */
[----:B------:R-:W-:Y:S02]  /*0670*/  IMAD.SHL.U32 R6, R2, 0x8, RZ ;  /* 0x0000000802067824 */ /* 0x000fe400078e00ff */
[----:B------:R-:W-:-:S03]  /*0680*/  IMAD.MOV R2, RZ, RZ, -R2 ;  /* 0x000000ffff027224 */ /* 0x000fc600078e0a02 */
[----:B------:R-:W-:Y:S01]  /*0690*/  LEA.HI.SX32 R3, R3, -R6, 0x18 ;  /* 0x8000000603037211 */ /* 0x000fe200078fc2ff */
[----:B------:R-:W-:-:S03]  /*06a0*/  IMAD R8, R4, R2, R5 ;  /* 0x0000000204087224 */ /* 0x000fc600078e0205 */
[----:B------:R-:W-:-:S04]  /*06b0*/  VIMNMX R11, PT, PT, R3, 0x8, PT ;  /* 0x00000008030b7848 */ /* 0x000fc80003fe0100 */
[-C--:B------:R-:W-:Y:S02]  /*06c0*/  IABS R7, R11.reuse ;  /* 0x0000000b00077213 */ /* 0x080fe40000000000 */
[----:B------:R-:W-:Y:S02]  /*06d0*/  IABS R4, R11 ;  /* 0x0000000b00047213 */ /* 0x000fe40000000000 */
[----:B------:R-:W1:Y:S08]  /*06e0*/  I2F.RP R0, R7 ;  /* 0x0000000700007306 */ /* 0x000e700000209400 */
[----:B-1----:R-:W1:Y:S02]  /*06f0*/  MUFU.RCP R0, R0 ;  /* 0x0000000000007308 */ /* 0x002e640000001000 */
[----:B-1----:R-:W-:-:S02]  /*0700*/  VIADD R3, R0, 0xffffffe ;  /* 0x0ffffffe00037836 */ /* 0x002fc40000000000 */
[----:B------:R-:W-:-:S04]  /*0710*/  IMAD.MOV R0, RZ, RZ, -R4 ;  /* 0x000000ffff007224 */ /* 0x000fc800078e0a04 */
[----:B------:R-:W1:Y:S02]  /*0720*/  F2I.FTZ.U32.TRUNC.NTZ R3, R3 ;  /* 0x0000000300037305 */ /* 0x000e64000021f000 */
[----:B-1----:R-:W-:-:S04]  /*0730*/  IMAD.MOV R9, RZ, RZ, -R3 ;  /* 0x000000ffff097224 */ /* 0x002fc800078e0a03 */
[----:B------:R-:W-:Y:S01]  /*0740*/  IMAD.MOV.U32 R2, RZ, RZ, R9 ;  /* 0x000000ffff027224 */ /* 0x000fe200078e0009 */
[----:B------:R-:W-:-:S03]  /*0750*/  IABS R9, R8 ;  /* 0x0000000800097213 */ /* 0x000fc60000000000 */
[----:B------:R-:W-:Y:S02]  /*0760*/  IMAD R5, R2, R7, RZ ;  /* 0x0000000702057224 */ /* 0x000fe400078e02ff */
[----:B------:R-:W-:-:S04]  /*0770*/  IMAD.MOV.U32 R2, RZ, RZ, RZ ;  /* 0x000000ffff027224 */ /* 0x000fc800078e00ff */
[----:B------:R-:W-:-:S06]  /*0780*/  IMAD.HI.U32 R2, R3, R5, R2 ;  /* 0x0000000503027227 */ /* 0x000fcc00078e0002 */
[----:B------:R-:W-:-:S04]  /*0790*/  IMAD.HI.U32 R2, R2, R9, RZ ;  /* 0x0000000902027227 */ /* 0x000fc800078e00ff */
[----:B------:R-:W-:Y:S01]  /*07a0*/  IMAD R0, R2, R0, R9 ;  /* 0x0000000002007224 */ /* 0x000fe200078e0209 */
[----:B------:R-:W-:-:S04]  /*07b0*/  IABS R9, R70 ;  /* 0x0000004600097213 */ /* 0x000fc80000000000 */
[----:B------:R-:W-:Y:S01]  /*07c0*/  ISETP.GT.U32.AND P2, PT, R7, R0, PT ;  /* 0x000000000700720c */ /* 0x000fe20003f44070 */
[----:B------:R-:W1:-:S12]  /*07d0*/  I2F.RP R3, R9 ;  /* 0x0000000900037306 */ /* 0x000e580000209400 */
[----:B------:R-:W-:Y:S02]  /*07e0*/  @!P2 IMAD.IADD R0, R0, 0x1, -R7 ;  /* 0x000000010000a824 */ /* 0x000fe400078e0a07 */
[----:B------:R-:W-:Y:S01]  /*07f0*/  @!P2 VIADD R2, R2, 0x1 ;  /* 0x000000010202a836 */ /* 0x000fe20000000000 */
[----:B-1----:R-:W1:Y:S01]  /*0800*/  MUFU.RCP R3, R3 ;  /* 0x0000000300037308 */ /* 0x002e620000001000 */
[----:B------:R-:W-:Y:S02]  /*0810*/  ISETP.NE.AND P2, PT, R11, RZ, PT ;  /* 0x000000ff0b00720c */ /* 0x000fe40003f45270 */
[----:B------:R-:W-:Y:S02]  /*0820*/  ISETP.GE.U32.AND P0, PT, R0, R7, PT ;  /* 0x000000070000720c */ /* 0x000fe40003f06070 */
[----:B------:R-:W-:-:S04]  /*0830*/  LOP3.LUT R0, R8, R11, RZ, 0x3c, !PT ;  /* 0x0000000b08007212 */ /* 0x000fc800078e3cff */
[----:B------:R-:W-:-:S07]  /*0840*/  ISETP.GE.AND P3, PT, R0, RZ, PT ;  /* 0x000000ff0000720c */ /* 0x000fce0003f66270 */
[----:B------:R-:W-:Y:S02]  /*0850*/  @P0 VIADD R2, R2, 0x1 ;  /* 0x0000000102020836 */ /* 0x000fe40000000000 */
[----:B-1----:R-:W-:Y:S01]  /*0860*/  VIADD R4, R3, 0xffffffe ;  /* 0x0ffffffe03047836 */ /* 0x002fe20000000000 */
[----:B------:R-:W-:Y:S01]  /*0870*/  LOP3.LUT R3, R38, 0x7f, RZ, 0xc0, !PT ;  /* 0x0000007f26037812 */ /* 0x000fe200078ec0ff */
[----:B------:R-:W-:Y:S02]  /*0880*/  IMAD.MOV.U32 R19, RZ, RZ, R2 ;  /* 0x000000ffff137224 */ /* 0x000fe400078e0002 */
[----:B------:R1:W2:Y:S02]  /*0890*/  F2I.FTZ.U32.TRUNC.NTZ R5, R4 ;  /* 0x0000000400057305 */ /* 0x0002a4000021f000 */
[----:B------:R-:W-:Y:S01]  /*08a0*/  @!P3 IMAD.MOV R19, RZ, RZ, -R19 ;  /* 0x000000ffff13b224 */ /* 0x000fe200078e0a13 */
[----:B------:R-:W-:-:S05]  /*08b0*/  @!P2 LOP3.LUT R19, RZ, R11, RZ, 0x33, !PT ;  /* 0x0000000bff13a212 */ /* 0x000fca00078e33ff */
[----:B------:R-:W-:Y:S02]  /*08c0*/  IMAD.MOV R0, RZ, RZ, -R19 ;  /* 0x000000ffff007224 */ /* 0x000fe400078e0a13 */
[----:B-1----:R-:W-:Y:S02]  /*08d0*/  IMAD.MOV.U32 R4, RZ, RZ, RZ ;  /* 0x000000ffff047224 */ /* 0x002fe400078e00ff */
[----:B------:R-:W-:-:S04]  /*08e0*/  IMAD R0, R11, R0, R8 ;  /* 0x000000000b007224 */ /* 0x000fc800078e0208 */
[----:B------:R-:W-:Y:S02]  /*08f0*/  IMAD.IADD R0, R6, 0x1, R0 ;  /* 0x0000000106007824 */ /* 0x000fe400078e0200 */
[----:B--2---:R-:W-:-:S03]  /*0900*/  IMAD.MOV R6, RZ, RZ, -R5 ;  /* 0x000000ffff067224 */ /* 0x004fc600078e0a05 */
[----:B------:R-:W-:Y:S01]  /*0910*/  LEA R0, R0, UR6, 0x8 ;  /* 0x0000000600007c11 */ /* 0x000fe2000f8e40ff */
[----:B------:R-:W-:Y:S01]  /*0920*/  IMAD R7, R6, R9, RZ ;  /* 0x0000000906077224 */ /* 0x000fe200078e02ff */
[----:B------:R-:W-:Y:S01]  /*0930*/  UMOV UR6, 0x1 ;  /* 0x0000000100067882 */ /* 0x000fe20000000000 */
[----:B------:R-:W1:Y:S02]  /*0940*/  I2F.RP R6, R16 ;  /* 0x0000001000067306 */ /* 0x000e640000209400 */
[----:B------:R-:W-:Y:S02]  /*0950*/  IMAD.IADD R2, R3, 0x1, R0 ;  /* 0x0000000103027824 */ /* 0x000fe400078e0200 */
[----:B------:R-:W-:Y:S02]  /*0960*/  IMAD.HI.U32 R4, R5, R7, R4 ;  /* 0x0000000705047227 */ /* 0x000fe400078e0004 */
[----:B------:R-:W2:Y:S01]  /*0970*/  LDS R7, [UR11] ;  /* 0x0000000bff077984 */ /* 0x000ea20008000800 */
[----:B------:R-:W-:Y:S01]  /*0980*/  IABS R0, R2 ;  /* 0x0000000200007213 */ /* 0x000fe20000000000 */
[----:B------:R-:W-:Y:S01]  /*0990*/  BAR.SYNC.DEFER_BLOCKING 0x0 ;  /* 0x0000000000007b1d */ /* 0x000fe20000010000 */
[----:B------:R-:W-:-:S03]  /*09a0*/  ISETP.GE.AND P3, PT, R2, RZ, PT ;  /* 0x000000ff0200720c */ /* 0x000fc60003f66270 */
[----:B------:R-:W-:-:S04]  /*09b0*/  IMAD.HI.U32 R4, R4, R0, RZ ;  /* 0x0000000004047227 */ /* 0x000fc800078e00ff */
[----:B------:R-:W-:Y:S01]  /*09c0*/  IMAD.MOV R4, RZ, RZ, -R4 ;  /* 0x000000ffff047224 */ /* 0x000fe200078e0a04 */
[----:B-1----:R-:W1:Y:S03]  /*09d0*/  MUFU.RCP R6, R6 ;  /* 0x0000000600067308 */ /* 0x002e660000001000 */
[C---:B------:R-:W-:Y:S02]  /*09e0*/  IMAD R0, R9.reuse, R4, R0 ;  /* 0x0000000409007224 */ /* 0x040fe400078e0200 */
[----:B------:R-:W3:Y:S03]  /*09f0*/  LDC.64 R4, c[0x0][0x3a0] ;  /* 0x0000e800ff047b82 */ /* 0x000ee60000000a00 */
[----:B------:R-:W-:Y:S01]  /*0a00*/  ISETP.GT.U32.AND P0, PT, R9, R0, PT ;  /* 0x000000000900720c */ /* 0x000fe20003f04070 */
[----:B-1----:R-:W-:-:S02]  /*0a10*/  VIADD R34, R6, 0xffffffe ;  /* 0x0ffffffe06227836 */ /* 0x002fc40000000000 */
[----:B------:R-:W-:Y:S02]  /*0a20*/  IMAD.SHL.U32 R6, R39, 0x200000, RZ ;  /* 0x0020000027067824 */ /* 0x000fe400078e00ff */
[----:B------:R1:W5:Y:S08]  /*0a30*/  F2I.FTZ.U32.TRUNC.NTZ R35, R34 ;  /* 0x0000002200237305 */ /* 0x000370000021f000 */
[----:B------:R-:W-:Y:S01]  /*0a40*/  @!P0 IMAD.IADD R0, R0, 0x1, -R9 ;  /* 0x0000000100008824 */ /* 0x000fe200078e0a09 */
[----:B------:R-:W-:-:S02]  /*0a50*/  ISETP.NE.AND P0, PT, R70, RZ, PT ;  /* 0x000000ff4600720c */ /* 0x000fc40003f05270 */
[----:B------:R-:W-:Y:S02]  /*0a60*/  LOP3.LUT R6, R6, 0x600000, RZ, 0xc0, !PT ;  /* 0x0060000006067812 */ /* 0x000fe400078ec0ff */
[----:B------:R-:W-:Y:S02]  /*0a70*/  ISETP.GT.U32.AND P2, PT, R9, R0, PT ;  /* 0x000000000900720c */ /* 0x000fe40003f44070 */
[----:B------:R-:W-:Y:S01]  /*0a80*/  R2UR UR12, R6 ;  /* 0x00000000060c72ca */ /* 0x000fe200000e0000 */
[C---:B---3--:R-:W-:Y:S01]  /*0a90*/  VIADD R6, R4.reuse, 0xfffffff0 ;  /* 0xfffffff004067836 */ /* 0x048fe20000000000 */
[----:B--2---:R-:W-:Y:S01]  /*0aa0*/  R2UR UR10, R7 ;  /* 0x00000000070a72ca */ /* 0x004fe200000e0000 */
[----:B-1----:R-:W-:Y:S02]  /*0ab0*/  IMAD.MOV.U32 R34, RZ, RZ, RZ ;  /* 0x000000ffff227224 */ /* 0x002fe400078e00ff */
[----:B------:R-:W-:Y:S02]  /*0ac0*/  VIADD R7, R4, 0xffffffe8 ;  /* 0xffffffe804077836 */ /* 0x000fe40000000000 */
[----:B-----5:R-:W-:-:S02]  /*0ad0*/  IMAD.MOV R8, RZ, RZ, -R35 ;  /* 0x000000ffff087224 */ /* 0x020fc400078e0a23 */
[----:B------:R-:W-:Y:S02]  /*0ae0*/  VIADD R11, R4, 0xffffffe4 ;  /* 0xffffffe4040b7836 */ /* 0x000fe40000000000 */
[----:B------:R-:W-:Y:S01]  /*0af0*/  @!P2 IMAD.IADD R0, R0, 0x1, -R9 ;  /* 0x000000010000a824 */ /* 0x000fe200078e0a09 */
[----:B------:R-:W-:Y:S01]  /*0b00*/  ISETP.NE.U32.AND P2, PT, R3, RZ, PT ;  /* 0x000000ff0300720c */ /* 0x000fe20003f45070 */
[----:B------:R-:W-:Y:S02]  /*0b10*/  IMAD.MOV.U32 R9, RZ, RZ, R8 ;  /* 0x000000ffff097224 */ /* 0x000fe400078e0008 */
[----:B------:R-:W-:Y:S02]  /*0b20*/  IMAD.MOV.U32 R22, RZ, RZ, R0 ;  /* 0x000000ffff167224 */ /* 0x000fe400078e0000 */
[----:B------:R-:W-:Y:S02]  /*0b30*/  IMAD R3, R9, R16, RZ ;  /* 0x0000001009037224 */ /* 0x000fe400078e02ff */
[----:B------:R-:W-:-:S02]  /*0b40*/  VIADD R0, R4, 0xfffffffe ;  /* 0xfffffffe04007836 */ /* 0x000fc40000000000 */
[----:B------:R-:W-:Y:S01]  /*0b50*/  @!P3 IMAD.MOV R22, RZ, RZ, -R22 ;  /* 0x000000ffff16b224 */ /* 0x000fe200078e0a16 */
[----:B------:R-:W-:Y:S01]  /*0b60*/  @!P0 LOP3.LUT R22, RZ, R70, RZ, 0x33, !PT ;  /* 0x00000046ff168212 */ /* 0x000fe200078e33ff */
[----:B------:R-:W-:Y:S01]  /*0b70*/  IMAD.HI.U32 R34, R35, R3, R34 ;  /* 0x0000000323227227 */ /* 0x000fe200078e0022 */
[----:B------:R-:W-:Y:S02]  /*0b80*/  ISETP.GE.U32.AND P0, PT, R6, 0x7fffffd1, PT ;  /* 0x7fffffd10600780c */ /* 0x000fe40003f06070 */
[----:B------:R-:W-:Y:S01]  /*0b90*/  ISETP.GE.U32.AND P5, PT, R0, 0x7fffffdf, PT ;  /* 0x7fffffdf0000780c */ /* 0x000fe20003fa6070 */
[C---:B------:R-:W-:Y:S02]  /*0ba0*/  VIADD R3, R4.reuse, 0xfffffffd ;  /* 0xfffffffd04037836 */ /* 0x040fe40000000000 */
[C---:B------:R-:W-:Y:S02]  /*0bb0*/  VIADD R6, R4.reuse, 0xffffffec ;  /* 0xffffffec04067836 */ /* 0x040fe40000000000 */
[C---:B------:R-:W-:Y:S01]  /*0bc0*/  VIADD R0, R4.reuse, 0xffffffed ;  /* 0xffffffed04007836 */ /* 0x040fe20000000000 */
[----:B------:R-:W-:Y:S01]  /*0bd0*/  ISETP.GE.U32.AND P4, PT, R3, 0x7fffffde, PT ;  /* 0x7fffffde0300780c */ /* 0x000fe20003f86070 */
[----:B------:R-:W-:Y:S01]  /*0be0*/  VIADD R3, R4, 0xffffffee ;  /* 0xffffffee04037836 */ /* 0x000fe20000000000 */
[----:B------:R-:W-:Y:S01]  /*0bf0*/  ISETP.GE.U32.AND P3, PT, R6, 0x7fffffcd, PT ;  /* 0x7fffffcd0600780c */ /* 0x000fe20003f66070 */
[----:B------:R-:W-:Y:S01]  /*0c00*/  VIADD R8, R4, 0xffffffea ;  /* 0xffffffea04087836 */ /* 0x000fe20000000000 */
[----:B------:R-:W-:Y:S01]  /*0c10*/  ISETP.GE.U32.AND P6, PT, R0, 0x7fffffce, PT ;  /* 0x7fffffce0000780c */ /* 0x000fe20003fc6070 */
[C---:B------:R-:W-:Y:S01]  /*0c20*/  VIADD R0, R4.reuse, 0xffffffef ;  /* 0xffffffef04007836 */ /* 0x040fe20000000000 */
[----:B------:R-:W-:Y:S01]  /*0c30*/  SEL R6, RZ, 0x1, P3 ;  /* 0x00000001ff067807 */ /* 0x000fe20001800000 */
[C---:B------:R-:W-:Y:S01]  /*0c40*/  VIADD R15, R4.reuse, 0xffffffe6 ;  /* 0xffffffe6040f7836 */ /* 0x040fe20000000000 */
[----:B------:R-:W-:Y:S01]  /*0c50*/  ISETP.GE.U32.AND P3, PT, R3, 0x7fffffcf, PT ;  /* 0x7fffffcf0300780c */ /* 0x000fe20003f66070 */
[C---:B------:R-:W-:Y:S01]  /*0c60*/  VIADD R3, R4.reuse, 0xffffffe9 ;  /* 0xffffffe904037836 */ /* 0x040fe20000000000 */
[----:B------:R-:W-:Y:S01]  /*0c70*/  SEL R9, RZ, 0x1fffe, P6 ;  /* 0x0001fffeff097807 */ /* 0x000fe20003000000 */
[----:B------:R-:W-:Y:S01]  /*0c80*/  VIADD R12, R4, 0xffffffe7 ;  /* 0xffffffe7040c7836 */ /* 0x000fe20000000000 */
[----:B------:R-:W-:Y:S01]  /*0c90*/  ISETP.GE.U32.AND P6, PT, R0, 0x7fffffd0, PT ;  /* 0x7fffffd00000780c */ /* 0x000fe20003fc6070 */
[----:B------:R-:W-:Y:S01]  /*0ca0*/  VIADD R18, R4, 0xffffffe2 ;  /* 0xffffffe204127836 */ /* 0x000fe20000000000 */
[----:B------:R-:W-:Y:S01]  /*0cb0*/  SEL R0, RZ, 0x4, P3 ;  /* 0x00000004ff007807 */ /* 0x000fe20001800000 */
[----:B------:R-:W-:Y:S01]  /*0cc0*/  IMAD.IADD R6, R6, 0x1, R9 ;  /* 0x0000000106067824 */ /* 0x000fe200078e0209 */
[----:B------:R-:W-:Y:S01]  /*0cd0*/  ISETP.GE.U32.AND P3, PT, R7, 0x7fffffc9, PT ;  /* 0x7fffffc90700780c */ /* 0x000fe20003f66070 */
[----:B------:R-:W-:Y:S01]  /*0ce0*/  VIADD R21, R4, 0xffffffe3 ;  /* 0xffffffe304157836 */ /* 0x000fe20000000000 */
[----:B------:R-:W-:Y:S01]  /*0cf0*/  SEL R7, RZ, 0x7fff8, P6 ;  /* 0x0007fff8ff077807 */ /* 0x000fe20003000000 */
[----:B------:R-:W-:Y:S01]  /*0d00*/  IMAD R35, R22, R5, RZ ;  /* 0x0000000516237224 */ /* 0x000fe200078e02ff */
[----:B------:R-:W-:Y:S01]  /*0d10*/  ISETP.GE.U32.AND P6, PT, R3, 0x7fffffca, PT ;  /* 0x7fffffca0300780c */ /* 0x000fe20003fc6070 */
[----:B------:R-:W-:Y:S01]  /*0d20*/  VIADD R3, R4, 0xffffffeb ;  /* 0xffffffeb04037836 */ /* 0x000fe20000000000 */
[----:B------:R-:W-:-:S02]  /*0d30*/  SEL R10, RZ, 0x1, P3 ;  /* 0x00000001ff0a7807 */ /* 0x000fc40001800000 */
[----:B------:R-:W-:Y:S02]  /*0d40*/  ISETP.GE.U32.AND P3, PT, R8, 0x7fffffcb, PT ;  /* 0x7fffffcb0800780c */ /* 0x000fe40003f66070 */
[----:B------:R-:W-:Y:S02]  /*0d50*/  SEL R13, RZ, 0x1fffe, P6 ;  /* 0x0001fffeff0d7807 */ /* 0x000fe40003000000 */
[----:B------:R-:W-:Y:S01]  /*0d60*/  ISETP.GE.U32.AND P6, PT, R3, 0x7fffffcc, PT ;  /* 0x7fffffcc0300780c */ /* 0x000fe20003fc6070 */
[----:B------:R-:W-:Y:S01]  /*0d70*/  VIADD R3, R4, 0xffffffe5 ;  /* 0xffffffe504037836 */ /* 0x000fe20000000000 */
[----:B------:R-:W-:Y:S01]  /*0d80*/  SEL R8, RZ, 0x4, P3 ;  /* 0x00000004ff087807 */ /* 0x000fe20001800000 */
[----:B------:R-:W-:Y:S01]  /*0d90*/  IMAD.IADD R10, R10, 0x1, R13 ;  /* 0x000000010a0a7824 */ /* 0x000fe200078e020d */
[----:B------:R-:W-:Y:S02]  /*0da0*/  ISETP.GE.U32.AND P3, PT, R11, 0x7fffffc5, PT ;  /* 0x7fffffc50b00780c */ /* 0x000fe40003f66070 */
[----:B------:R-:W-:-:S02]  /*0db0*/  SEL R11, RZ, 0x7fff8, P6 ;  /* 0x0007fff8ff0b7807 */ /* 0x000fc40003000000 */
[----:B------:R-:W-:Y:S01]  /*0dc0*/  ISETP.GE.U32.AND P6, PT, R3, 0x7fffffc6, PT ;  /* 0x7fffffc60300780c */ /* 0x000fe20003fc6070 */
[----:B------:R-:W-:Y:S01]  /*0dd0*/  VIADD R3, R4, 0xffffffe1 ;  /* 0xffffffe104037836 */ /* 0x000fe20000000000 */
[----:B------:R-:W-:Y:S02]  /*0de0*/  SEL R14, RZ, 0x1, P3 ;  /* 0x00000001ff0e7807 */ /* 0x000fe40001800000 */
[----:B------:R-:W-:Y:S02]  /*0df0*/  ISETP.GE.U32.AND P3, PT, R15, 0x7fffffc7, PT ;  /* 0x7fffffc70f00780c */ /* 0x000fe40003f66070 */
[----:B------:R-:W-:Y:S02]  /*0e00*/  SEL R17, RZ, 0x1fffe, P6 ;  /* 0x0001fffeff117807 */ /* 0x000fe40003000000 */
[----:B------:R-:W-:Y:S02]  /*0e10*/  ISETP.GE.U32.AND P6, PT, R12, 0x7fffffc8, PT ;  /* 0x7fffffc80c00780c */ /* 0x000fe40003fc6070 */
[----:B------:R-:W-:Y:S01]  /*0e20*/  SEL R12, RZ, 0x4, P3 ;  /* 0x00000004ff0c7807 */ /* 0x000fe20001800000 */
[----:B------:R-:W-:Y:S01]  /*0e30*/  IMAD.IADD R14, R14, 0x1, R17 ;  /* 0x000000010e0e7824 */ /* 0x000fe200078e0211 */
[----:B------:R-:W-:Y:S01]  /*0e40*/  ISETP.GE.U32.AND P3, PT, R3, 0x7fffffc2, PT ;  /* 0x7fffffc20300780c */ /* 0x000fe20003f66070 */
[----:B------:R-:W-:Y:S01]  /*0e50*/  VIADD R3, R4, 0xffffffe0 ;  /* 0xffffffe004037836 */ /* 0x000fe20000000000 */
[----:B------:R-:W-:-:S02]  /*0e60*/  SEL R15, RZ, 0x7fff8, P6 ;  /* 0x0007fff8ff0f7807 */ /* 0x000fc40003000000 */
[----:B------:R-:W-:Y:S02]  /*0e70*/  SEL R20, RZ, 0x1fffe, P3 ;  /* 0x0001fffeff147807 */ /* 0x000fe40001800000 */
[----:B------:R-:W-:Y:S02]  /*0e80*/  ISETP.GE.U32.AND P3, PT, R3, 0x7fffffc1, PT ;  /* 0x7fffffc10300780c */ /* 0x000fe40003f66070 */
[----:B------:R-:W-:Y:S02]  /*0e90*/  ISETP.GE.U32.AND P6, PT, R18, 0x7fffffc3, PT ;  /* 0x7fffffc31200780c */ /* 0x000fe40003fc6070 */
[----:B------:R-:W-:Y:S02]  /*0ea0*/  SEL R9, RZ, 0x1, P3 ;  /* 0x00000001ff097807 */ /* 0x000fe40001800000 */
[----:B------:R-:W-:Y:S02]  /*0eb0*/  LOP3.LUT R6, R6, 0x3, RZ, 0xc0, !PT ;  /* 0x0000000306067812 */ /* 0x000fe400078ec0ff */
[----:B------:R-:W-:Y:S01]  /*0ec0*/  SEL R18, RZ, 0x4, P6 ;  /* 0x00000004ff127807 */ /* 0x000fe20003000000 */
[----:B------:R-:W-:Y:S01]  /*0ed0*/  IMAD.IADD R20, R9, 0x1, R20 ;  /* 0x0000000109147824 */ /* 0x000fe200078e0214 */
[----:B------:R-:W-:-:S02]  /*0ee0*/  ISETP.GE.U32.AND P6, PT, R21, 0x7fffffc4, PT ;  /* 0x7fffffc41500780c */ /* 0x000fc40003fc6070 */
[----:B------:R-:W-:Y:S01]  /*0ef0*/  IADD3 R9, PT, PT, R6, R7, R0 ;  /* 0x0000000706097210 */ /* 0x000fe20007ffe000 */
[----:B------:R-:W-:Y:S01]  /*0f00*/  IMAD.SHL.U32 R0, R19, 0x80, RZ ;  /* 0x0000008013007824 */ /* 0x000fe200078e00ff */
[----:B------:R-:W-:Y:S02]  /*0f10*/  SEL R7, RZ, 0x7fff8, P6 ;  /* 0x0007fff8ff077807 */ /* 0x000fe40003000000 */
[----:B------:R-:W-:Y:S02]  /*0f20*/  LOP3.LUT R10, R10, 0x3, RZ, 0xc0, !PT ;  /* 0x000000030a0a7812 */ /* 0x000fe400078ec0ff */
[----:B------:R-:W-:Y:S02]  /*0f30*/  LOP3.LUT R20, R20, 0x3, RZ, 0xc0, !PT ;  /* 0x0000000314147812 */ /* 0x000fe400078ec0ff */
[----:B------:R-:W-:Y:S02]  /*0f40*/  LOP3.LUT R37, R0, 0x43, R37, 0xf8, !PT ;  /* 0x0000004300257812 */ /* 0x000fe400078ef825 */
[----:B------:R-:W-:-:S02]  /*0f50*/  LOP3.LUT R14, R14, 0x3, RZ, 0xc0, !PT ;  /* 0x000000030e0e7812 */ /* 0x000fc400078ec0ff */
[----:B------:R-:W-:Y:S02]  /*0f60*/  IADD3 R8, PT, PT, R10, R11, R8 ;  /* 0x0000000b0a087210 */ /* 0x000fe40007ffe008 */
[----:B------:R-:W-:Y:S02]  /*0f70*/  IADD3 R7, PT, PT, R20, R7, R18 ;  /* 0x0000000714077210 */ /* 0x000fe40007ffe012 */
[C---:B------:R-:W-:Y:S01]  /*0f80*/  LOP3.LUT R52, R37.reuse, 0x4, RZ, 0xfc, !PT ;  /* 0x0000000425347812 */ /* 0x040fe200078efcff */
[----:B------:R-:W-:Y:S01]  /*0f90*/  IMAD.SHL.U32 R10, R8, 0x100, RZ ;  /* 0x00000100080a7824 */ /* 0x000fe200078e00ff */
[----:B------:R-:W-:Y:S02]  /*0fa0*/  LOP3.LUT R42, R37, 0x8, RZ, 0xfc, !PT ;  /* 0x00000008252a7812 */ /* 0x000fe400078efcff */
[----:B------:R-:W-:Y:S02]  /*0fb0*/  IADD3 R12, PT, PT, R14, R15, R12 ;  /* 0x0000000f0e0c7210 */ /* 0x000fe40007ffe00c */
[----:B------:R-:W-:-:S02]  /*0fc0*/  LOP3.LUT R7, R7, 0xf, RZ, 0xc0, !PT ;  /* 0x0000000f07077812 */ /* 0x000fc400078ec0ff */
[----:B------:R-:W-:Y:S02]  /*0fd0*/  IABS R43, R37 ;  /* 0x00000025002b7213 */ /* 0x000fe40000000000 */
[----:B------:R-:W-:Y:S01]  /*0fe0*/  IABS R53, R52 ;  /* 0x0000003400357213 */ /* 0x000fe20000000000 */
[----:B------:R-:W-:Y:S01]  /*0ff0*/  IMAD R12, R12, 0x10, R7 ;  /* 0x000000100c0c7824 */ /* 0x000fe200078e0207 */
[----:B------:R-:W-:Y:S01]  /*1000*/  IABS R15, R42 ;  /* 0x0000002a000f7213 */ /* 0x000fe20000000000 */
[----:B------:R-:W-:Y:S01]  /*1010*/  IMAD.HI.U32 R6, R34, R43, RZ ;  /* 0x0000002b22067227 */ /* 0x000fe200078e00ff */
[----:B------:R-:W-:Y:S02]  /*1020*/  LOP3.LUT R10, R10, 0xf00, RZ, 0xe2, !PT ;  /* 0x00000f000a0a7812 */ /* 0x000fe400078ee2ff */
[----:B------:R-:W-:Y:S01]  /*1030*/  LOP3.LUT R12, R12, 0xff, RZ, 0xc0, !PT ;  /* 0x000000ff0c0c7812 */ /* 0x000fe200078ec0ff */
[----:B------:R-:W-:-:S04]  /*1040*/  IMAD.HI.U32 R7, R34, R53, RZ ;  /* 0x0000003522077227 */ /* 0x000fc800078e00ff */
[----:B------:R-:W-:-:S04]  /*1050*/  IMAD.HI.U32 R8, R34, R15, RZ ;  /* 0x0000000f22087227 */ /* 0x000fc800078e00ff */
[----:B------:R-:W-:Y:S02]  /*1060*/  IMAD.MOV R6, RZ, RZ, -R6 ;  /* 0x000000ffff067224 */ /* 0x000fe400078e0a06 */
[----:B------:R-:W-:Y:S02]  /*1070*/  IMAD.MOV R7, RZ, RZ, -R7 ;  /* 0x000000ffff077224 */ /* 0x000fe400078e0a07 */
[----:B------:R-:W-:Y:S02]  /*1080*/  IMAD.MOV R8, RZ, RZ, -R8 ;  /* 0x000000ffff087224 */ /* 0x000fe400078e0a08 */
[----:B------:R-:W-:Y:S02]  /*1090*/  IMAD R9, R9, 0x1000, R10 ;  /* 0x0000100009097824 */ /* 0x000fe400078e020a */
[C---:B------:R-:W-:Y:S02]  /*10a0*/  IMAD R43, R16.reuse, R6, R43 ;  /* 0x00000006102b7224 */ /* 0x040fe400078e022b */
[----:B------:R-:W-:-:S02]  /*10b0*/  IMAD R53, R16, R7, R53 ;  /* 0x0000000710357224 */ /* 0x000fc400078e0235 */
[----:B------:R-:W-:Y:S02]  /*10c0*/  IMAD R15, R16, R8, R15 ;  /* 0x00000008100f7224 */ /* 0x000fe400078e020f */
[----:B------:R-:W-:Y:S01]  /*10d0*/  IMAD.IADD R9, R9, 0x1, R12 ;  /* 0x0000000109097824 */ /* 0x000fe200078e020c */
[----:B----4-:R-:W-:Y:S06]  /*10e0*/  @P1 BRA `(.L_x_5) ;  /* 0x0000000000181947 */ /* 0x010fec0003800000 */
[----:B------:R-:W-:Y:S01]  /*10f0*/  ELECT P6, URZ, PT ;  /* 0x0000000000ff782f */ /* 0x000fe200038c0000 */
[----:B------:R-:W-:Y:S01]  /*1100*/  IMAD.MOV.U32 R5, RZ, RZ, 0x1 ;  /* 0x00000001ff057424 */ /* 0x000fe200078e00ff */
[----:B------:R-:W-:Y:S01]  /*1110*/  UMOV UR5, 0x40 ;  /* 0x0000004000057882 */ /* 0x000fe20000000000 */
[----:B------:R-:W-:Y:S01]  /*1120*/  UVIRTCOUNT.DEALLOC.SMPOOL 0x80 ;  /* 0x000000800000784c */ /* 0x000fe20000000000 */
[----:B------:R-:W-:-:S09]  /*1130*/  ULEA UR5, UR4, UR5, 0x18 ;  /* 0x0000000504057291 */ /* 0x000fd2000f8ec0ff */
[----:B------:R1:W-:Y:S03]  /*1140*/  @P6 STS.U8 [UR5], R5 ;  /* 0x00000005ff006988 */ /* 0x0003e60008000005 */
.L_x_5:
[----:B------:R-:W-:Y:S01]  /*1150*/  UIADD3 UR12, UPT, UPT, UR10, UR12, URZ ;  /* 0x0000000c0a0c7290 */ /* 0x000fe2000fffe0ff */
[----:B------:R-:W-:Y:S01]  /*1160*/  IMAD.SHL.U32 R36, R35, 0x2, RZ ;  /* 0x0000000223247824 */ /* 0x000fe200078e00ff */
[----:B------:R-:W-:Y:S01]  /*1170*/  VOTEU.ALL UP0, P2 ;  /* 0x0000000000ff7886 */ /* 0x000fe20001000000 */
[----:B------:R-:W-:Y:S01]  /*1180*/  UIADD3 UR13, UPT, UPT, UR11, 0x2000, URZ ;  /* 0x000020000b0d7890 */ /* 0x000fe2000fffe0ff */
[----:B------:R-:W-:Y:S01]  /*1190*/  IMAD R19, R56, 0x1e, RZ ;  /* 0x0000001e38137824 */ /* 0x000fe200078e02ff */
[----:B------:R-:W-:Y:S01]  /*11a0*/  VOTEU.ALL UP1, P2 ;  /* 0x0000000000ff7886 */ /* 0x000fe20001020000 */
[----:B------:R-:W-:Y:S01]  /*11b0*/  IADD3 R6, P6, PT, R36, UR16, RZ ;  /* 0x0000001024067c10 */ /* 0x000fe2000ffde0ff */
[----:B-1----:R-:W-:Y:S01]  /*11c0*/  IMAD R5, R56, 0xf, RZ ;  /* 0x0000000f38057824 */ /* 0x002fe200078e02ff */
[----:B------:R-:W-:-:S04]  /*11d0*/  @!UP0 UIADD3 UR4, UPT, UPT, -UR6, 0x100000, URZ ;  /* 0x0010000006048890 */ /* 0x000fc8000fffe1ff */
[----:B------:R-:W-:Y:S02]  /*11e0*/  @!UP0 USHF.L.U32 UR5, UR4, 0xb, URZ ;  /* 0x0000000b04058899 */ /* 0x000fe400080006ff */
[----:B------:R-:W-:Y:S01]  /*11f0*/  @!UP0 USHF.L.U32 UR4, UR4, 0x1, URZ ;  /* 0x0000000104048899 */ /* 0x000fe200080006ff */
[----:B------:R-:W-:Y:S01]  /*1200*/  STTM.x64 tmem[UR12], RZ ;  /* 0x000000ff000079ed */ /* 0x000fe2000834000c */
[----:B------:R-:W1:Y:S02]  /*1210*/  FENCE.VIEW.ASYNC.T ;  /* 0x00000000000073c6 */ /* 0x000e640000000200 */
[----:B-1----:R-:W-:Y:S01]  /*1220*/  BAR.SYNC.DEFER_BLOCKING 0x0 ;  /* 0x0000000000007b1d */ /* 0x002fe20000010000 */
[----:B------:R-:W-:Y:S01]  /*1230*/  LEA.HI.X.SX32 R7, R35, UR17, 0x1, P6 ;  /* 0x0000001123077c11 */ /* 0x000fe2000b0f0eff */
[----:B------:R-:W-:Y:S01]  /*1240*/  IMAD.SHL.U32 R20, R56, 0x2, RZ ;  /* 0x0000000238147824 */ /* 0x000fe200078e00ff */
[----:B------:R-:W-:Y:S02]  /*1250*/  IADD3 R12, P6, PT, R19, R6, RZ ;  /* 0x00000006130c7210 */ /* 0x000fe40007fde0ff */
[----:B------:R-:W-:-:S02]  /*1260*/  PRMT R17, RZ, 0x7610, R17 ;  /* 0x00007610ff117816 */ /* 0x000fc40000000011 */
[----:B------:R-:W-:Y:S01]  /*1270*/  LEA.HI.X.SX32 R13, R5, R7, 0x1, P6 ;  /* 0x00000007050d7211 */ /* 0x000fe200030f0eff */
[----:B------:R-:W-:Y:S01]  /*1280*/  VIADD R10, R4, 0xfffffffb ;  /* 0xfffffffb040a7836 */ /* 0x000fe20000000000 */
[----:B------:R-:W-:Y:S01]  /*1290*/  IADD3 R8, P6, PT, R20, R6, RZ ;  /* 0x0000000614087210 */ /* 0x000fe20007fde0ff */
[----:B------:R-:W1:Y:S02]  /*12a0*/  FENCE.VIEW.ASYNC.S ;  /* 0x00000000000073c6 */ /* 0x000e640000000000 */
[----:B-1----:R1:W2:Y:S02]  /*12b0*/  @!UP1 SYNCS.EXCH.64 URZ, [UR13], UR4 ;  /* 0x000000040dff95b2 */ /* 0x0022a40008000100 */
[----:B--2---:R-:W-:Y:S01]  /*12c0*/  BAR.SYNC.DEFER_BLOCKING 0x0 ;  /* 0x0000000000007b1d */ /* 0x004fe20000010000 */
[----:B------:R-:W-:Y:S02]  /*12d0*/  LOP3.LUT R33, R9, 0xffff, RZ, 0xc0, !PT ;  /* 0x0000ffff09217812 */ /* 0x000fe400078ec0ff */
[----:B------:R-:W-:-:S02]  /*12e0*/  PRMT R5, RZ, 0x7610, R5 ;  /* 0x00007610ff057816 */ /* 0x000fc40000000005 */
[C---:B------:R-:W-:Y:S02]  /*12f0*/  LEA.HI.X.SX32 R9, R56.reuse, R7, 0x1, P6 ;  /* 0x0000000738097211 */ /* 0x040fe400030f0eff */
[--C-:B------:R-:W-:Y:S02]  /*1300*/  SHF.R.U32.HI R11, RZ, 0xf, R33.reuse ;  /* 0x0000000fff0b7819 */ /* 0x100fe40000011621 */
[----:B------:R-:W-:Y:S02]  /*1310*/  PRMT R44, RZ, 0x7610, R44 ;  /* 0x00007610ff2c7816 */ /* 0x000fe4000000002c */
[----:B------:R-:W-:Y:S01]  /*1320*/  SHF.R.U32.HI R14, RZ, 0xe, R33 ;  /* 0x0000000eff0e7819 */ /* 0x000fe20000011621 */
[C---:B------:R-:W-:Y:S01]  /*1330*/  IMAD R25, R56.reuse, 0x22, RZ ;  /* 0x0000002238197824 */ /* 0x040fe200078e02ff */
[----:B------:R-:W-:Y:S01]  /*1340*/  PRMT R40, RZ, 0x7610, R40 ;  /* 0x00007610ff287816 */ /* 0x000fe20000000028 */
[C---:B------:R-:W-:Y:S01]  /*1350*/  IMAD.SHL.U32 R21, R56.reuse, 0x4, RZ ;  /* 0x0000000438157824 */ /* 0x040fe200078e00ff */
[----:B------:R-:W-:Y:S01]  /*1360*/  PRMT R41, RZ, 0x7610, R41 ;  /* 0x00007610ff297816 */ /* 0x000fe20000000029 */
[C---:B------:R-:W-:Y:S01]  /*1370*/  IMAD R22, R56.reuse, 0x9, RZ ;  /* 0x0000000938167824 */ /* 0x040fe200078e02ff */
[----:B------:R-:W-:Y:S01]  /*1380*/  PRMT R46, RZ, 0x7610, R46 ;  /* 0x00007610ff2e7816 */ /* 0x000fe2000000002e */
[----:B------:R-:W-:Y:S01]  /*1390*/  IMAD R27, R56, 0x24, RZ ;  /* 0x00000024381b7824 */ /* 0x000fe200078e02ff */
[----:B------:R-:W-:-:S02]  /*13a0*/  PRMT R47, RZ, 0x7610, R47 ;  /* 0x00007610ff2f7816 */ /* 0x000fc4000000002f */
[----:B------:R-:W-:Y:S01]  /*13b0*/  PRMT R45, RZ, 0x7610, R45 ;  /* 0x00007610ff2d7816 */ /* 0x000fe2000000002d */
[----:B------:R-:W-:Y:S01]  /*13c0*/  IMAD.SHL.U32 R23, R56, 0x8, RZ ;  /* 0x0000000838177824 */ /* 0x000fe200078e00ff */
[----:B------:R-:W-:Y:S01]  /*13d0*/  PRMT R50, RZ, 0x7610, R50 ;  /* 0x00007610ff327816 */ /* 0x000fe20000000032 */
[----:B------:R2:W5:Y:S01]  /*13e0*/  @!P0 LDG.E.U16 R17, desc[UR24][R12.64] ;  /* 0x000000180c118981 */ /* 0x000562000c1e1500 */
[----:B------:R-:W-:Y:S02]  /*13f0*/  ISETP.GE.U32.AND P0, PT, R10, 0x7fffffdc, PT ;  /* 0x7fffffdc0a00780c */ /* 0x000fe40003f06070 */
[----:B------:R-:W-:Y:S01]  /*1400*/  PRMT R48, RZ, 0x7610, R48 ;  /* 0x00007610ff307816 */ /* 0x000fe20000000030 */
[----:B------:R3:W5:Y:S01]  /*1410*/  @!P5 LDG.E.U16 R5, desc[UR24][R8.64] ;  /* 0x000000180805d981 */ /* 0x000762000c1e1500 */
[C---:B------:R-:W-:Y:S02]  /*1420*/  LEA R10, P6, R56.reuse, R6, 0x2 ;  /* 0x00000006380a7211 */ /* 0x040fe400078c10ff */
[----:B------:R-:W-:Y:S01]  /*1430*/  PRMT R55, RZ, 0x7610, R55 ;  /* 0x00007610ff377816 */ /* 0x000fe20000000037 */
[----:B------:R-:W-:Y:S01]  /*1440*/  IMAD R29, R56, 0x28, RZ ;  /* 0x00000028381d7824 */ /* 0x000fe200078e02ff */
[----:B------:R-:W-:-:S02]  /*1450*/  LOP3.LUT P5, RZ, R11, 0x1, RZ, 0xc0, !PT ;  /* 0x000000010bff7812 */ /* 0x000fc400078ac0ff */
[----:B------:R-:W-:Y:S02]  /*1460*/  PRMT R49, RZ, 0x7610, R49 ;  /* 0x00007610ff317816 */ /* 0x000fe40000000031 */
[----:B------:R-:W-:Y:S02]  /*1470*/  PRMT R51, RZ, 0x7610, R51 ;  /* 0x00007610ff337816 */ /* 0x000fe40000000033 */
[----:B------:R-:W-:Y:S02]  /*1480*/  PRMT R54, RZ, 0x7610, R54 ;  /* 0x00007610ff367816 */ /* 0x000fe40000000036 */
[----:B------:R-:W-:Y:S01]  /*1490*/  PRMT R60, RZ, 0x7610, R60 ;  /* 0x00007610ff3c7816 */ /* 0x000fe2000000003c */
[----:B------:R-:W-:Y:S01]  /*14a0*/  IMAD R31, R56, 0x2e, RZ ;  /* 0x0000002e381f7824 */ /* 0x000fe200078e02ff */
[----:B------:R-:W-:Y:S01]  /*14b0*/  LEA.HI.X.SX32 R11, R20, R7, 0x1, P6 ;  /* 0x00000007140b7211 */ /* 0x000fe200030f0eff */
[C---:B--2---:R-:W-:Y:S01]  /*14c0*/  IMAD.SHL.U32 R13, R56.reuse, 0x10, RZ ;  /* 0x00000010380d7824 */ /* 0x044fe200078e00ff */
[----:B------:R-:W-:-:S02]  /*14d0*/  LEA R12, P6, R56, R6, 0x5 ;  /* 0x00000006380c7211 */ /* 0x000fc400078c28ff */
[----:B------:R-:W-:Y:S01]  /*14e0*/  PRMT R58, RZ, 0x7610, R58 ;  /* 0x00007610ff3a7816 */ /* 0x000fe2000000003a */
[----:B------:R2:W5:Y:S01]  /*14f0*/  @!P4 LDG.E.U16 R44, desc[UR24][R10.64] ;  /* 0x000000180a2cc981 */ /* 0x000562000c1e1500 */
[----:B------:R-:W-:Y:S01]  /*1500*/  LOP3.LUT P4, RZ, R14, 0x1, RZ, 0xc0, !PT ;  /* 0x000000010eff7812 */ /* 0x000fe2000788c0ff */
[----:B---3--:R-:W-:Y:S01]  /*1510*/  IMAD R9, R56, 0x11, RZ ;  /* 0x0000001138097824 */ /* 0x008fe200078e02ff */
[-C--:B------:R-:W-:Y:S01]  /*1520*/  LEA.HI.X.SX32 R13, R13, R7.reuse, 0x1, P6 ;  /* 0x000000070d0d7211 */ /* 0x080fe200030f0eff */
[----:B------:R-:W-:Y:S01]  /*1530*/  VIADD R8, R4, 0xfffffff6 ;  /* 0xfffffff604087836 */ /* 0x000fe20000000000 */
[----:B------:R-:W-:Y:S02]  /*1540*/  IADD3 R24, P6, PT, R25, R6, RZ ;  /* 0x0000000619187210 */ /* 0x000fe40007fde0ff */
[----:B------:R-:W-:Y:S01]  /*1550*/  PRMT R63, RZ, 0x7610, R63 ;  /* 0x00007610ff3f7816 */ /* 0x000fe2000000003f */
[----:B------:R3:W5:Y:S01]  /*1560*/  @P5 LDG.E.U16 R40, desc[UR24][R12.64] ;  /* 0x000000180c285981 */ /* 0x000762000c1e1500 */
[----:B------:R-:W-:Y:S01]  /*1570*/  LEA.HI.X.SX32 R25, R9, R7, 0x1, P6 ;  /* 0x0000000709197211 */ /* 0x000fe200030f0eff */
[----:B--2---:R-:W-:Y:S01]  /*1580*/  IMAD R11, R56, 0x12, RZ ;  /* 0x00000012380b7824 */ /* 0x004fe200078e02ff */
[----:B------:R-:W-:-:S02]  /*1590*/  ISETP.GE.U32.AND P5, PT, R8, 0x7fffffd7, PT ;  /* 0x7fffffd70800780c */ /* 0x000fc40003fa6070 */
[----:B------:R-:W-:Y:S01]  /*15a0*/  PRMT R59, RZ, 0x7610, R59 ;  /* 0x00007610ff3b7816 */ /* 0x000fe2000000003b */
[----:B------:R-:W5:Y:S01]  /*15b0*/  @P4 LDG.E.U16 R41, desc[UR24][R24.64] ;  /* 0x0000001818294981 */ /* 0x000f62000c1e1500 */
[C---:B------:R-:W-:Y:S02]  /*15c0*/  LEA R8, P6, R56.reuse, R6, 0x3 ;  /* 0x0000000638087211 */ /* 0x040fe400078c18ff */
[----:B------:R-:W-:Y:S01]  /*15d0*/  PRMT R62, RZ, 0x7610, R62 ;  /* 0x00007610ff3e7816 */ /* 0x000fe2000000003e */
[C---:B------:R-:W-:Y:S01]  /*15e0*/  IMAD R73, R56.reuse, 0x30, RZ ;  /* 0x0000003038497824 */ /* 0x040fe200078e02ff */
[----:B------:R-:W-:Y:S02]  /*15f0*/  SHF.R.U32.HI R10, RZ, 0xd, R33 ;  /* 0x0000000dff0a7819 */ /* 0x000fe40000011621 */
[----:B------:R-:W-:Y:S01]  /*1600*/  PRMT R64, RZ, 0x7610, R64 ;  /* 0x00007610ff407816 */ /* 0x000fe20000000040 */
[----:B------:R-:W-:Y:S01]  /*1610*/  IMAD R30, R56, 0xe, RZ ;  /* 0x0000000e381e7824 */ /* 0x000fe200078e02ff */
[----:B------:R-:W-:-:S02]  /*1620*/  LEA.HI.X.SX32 R9, R21, R7, 0x1, P6 ;  /* 0x0000000715097211 */ /* 0x000fc400030f0eff */
[----:B------:R-:W-:Y:S02]  /*1630*/  PRMT R67, RZ, 0x7610, R67 ;  /* 0x00007610ff437816 */ /* 0x000fe40000000043 */
[----:B------:R-:W-:Y:S01]  /*1640*/  PRMT R61, RZ, 0x7610, R61 ;  /* 0x00007610ff3d7816 */ /* 0x000fe2000000003d */
[----:B------:R2:W5:Y:S01]  /*1650*/  @!P0 LDG.E.U16 R46, desc[UR24][R8.64] ;  /* 0x00000018082e8981 */ /* 0x000562000c1e1500 */
[-C--:B---3--:R-:W-:Y:S01]  /*1660*/  IADD3 R12, P6, PT, R11, R6.reuse, RZ ;  /* 0x000000060b0c7210 */ /* 0x088fe20007fde0ff */
[----:B------:R-:W-:Y:S01]  /*1670*/  IMAD R75, R56, 0x1a, RZ ;  /* 0x0000001a384b7824 */ /* 0x000fe200078e02ff */
[----:B------:R-:W-:Y:S01]  /*1680*/  LOP3.LUT P4, RZ, R10, 0x1, RZ, 0xc0, !PT ;  /* 0x000000010aff7812 */ /* 0x000fe2000788c0ff */
[----:B------:R-:W-:Y:S01]  /*1690*/  VIADD R10, R4, 0xfffffff7 ;  /* 0xfffffff7040a7836 */ /* 0x000fe20000000000 */
[-C--:B------:R-:W-:Y:S01]  /*16a0*/  LEA.HI.X.SX32 R13, R22, R7.reuse, 0x1, P6 ;  /* 0x00000007160d7211 */ /* 0x080fe200030f0eff */
[C---:B------:R-:W-:Y:S01]  /*16b0*/  IMAD R79, R56.reuse, 0x36, RZ ;  /* 0x00000036384f7824 */ /* 0x040fe200078e02ff */
[-C--:B------:R-:W-:Y:S01]  /*16c0*/  IADD3 R26, P6, PT, R27, R6.reuse, RZ ;  /* 0x000000061b1a7210 */ /* 0x080fe20007fde0ff */
[----:B------:R-:W-:Y:S01]  /*16d0*/  IMAD R32, R56, 0xd, RZ ;  /* 0x0000000d38207824 */ /* 0x000fe200078e02ff */
[----:B------:R-:W-:Y:S01]  /*16e0*/  ISETP.GE.U32.AND P0, PT, R10, 0x7fffffd8, PT ;  /* 0x7fffffd80a00780c */ /* 0x000fe20003f06070 */
[----:B------:R-:W-:Y:S01]  /*16f0*/  VIADD R10, R4, 0xfffffffa ;  /* 0xfffffffa040a7836 */ /* 0x000fe20000000000 */
[-C--:B------:R-:W-:Y:S01]  /*1700*/  LEA.HI.X.SX32 R27, R11, R7.reuse, 0x1, P6 ;  /* 0x000000070b1b7211 */ /* 0x080fe200030f0eff */
[----:B------:R3:W5:Y:S01]  /*1710*/  @!P5 LDG.E.U16 R47, desc[UR24][R12.64] ;  /* 0x000000180c2fd981 */ /* 0x000762000c1e1500 */
[----:B--2---:R-:W-:Y:S01]  /*1720*/  SHF.R.U32.HI R8, RZ, 0xc, R33 ;  /* 0x0000000cff087819 */ /* 0x004fe20000011621 */
[----:B------:R-:W-:Y:S01]  /*1730*/  IMAD R25, R56, 0x26, RZ ;  /* 0x0000002638197824 */ /* 0x000fe200078e02ff */
[----:B------:R-:W-:Y:S01]  /*1740*/  ISETP.GE.U32.AND P5, PT, R10, 0x7fffffdb, PT ;  /* 0x7fffffdb0a00780c */ /* 0x000fe20003fa6070 */
[----:B------:R2:W5:Y:S01]  /*1750*/  @P4 LDG.E.U16 R45, desc[UR24][R26.64] ;  /* 0x000000181a2d4981 */ /* 0x000562000c1e1500 */
[CC--:B------:R-:W-:Y:S01]  /*1760*/  LEA R10, P6, R56.reuse, R6.reuse, 0x4 ;  /* 0x00000006380a7211 */ /* 0x0c0fe200078c20ff */
[----:B------:R-:W-:Y:S01]  /*1770*/  IMAD R77, R56, 0x34, RZ ;  /* 0x00000034384d7824 */ /* 0x000fe200078e02ff */
[----:B------:R-:W-:Y:S01]  /*1780*/  LOP3.LUT P4, RZ, R8, 0x1, RZ, 0xc0, !PT ;  /* 0x0000000108ff7812 */ /* 0x000fe2000788c0ff */
[----:B------:R-:W-:Y:S01]  /*1790*/  IMAD R9, R56, 0x13, RZ ;  /* 0x0000001338097824 */ /* 0x000fe200078e02ff */
[-C--:B------:R-:W-:Y:S01]  /*17a0*/  LEA.HI.X.SX32 R11, R23, R7.reuse, 0x1, P6 ;  /* 0x00000007170b7211 */ /* 0x080fe200030f0eff */
[----:B------:R-:W-:Y:S01]  /*17b0*/  VIADD R8, R4, 0xfffffff5 ;  /* 0xfffffff504087836 */ /* 0x000fe20000000000 */
[----:B---3--:R-:W-:Y:S01]  /*17c0*/  IADD3 R12, P6, PT, R25, R6, RZ ;  /* 0x00000006190c7210 */ /* 0x008fe20007fde0ff */
[C---:B------:R-:W-:Y:S01]  /*17d0*/  IMAD R24, R56.reuse, 0xa, RZ ;  /* 0x0000000a38187824 */ /* 0x040fe200078e02ff */
[----:B------:R-:W-:Y:S01]  /*17e0*/  PRMT R65, RZ, 0x7610, R65 ;  /* 0x00007610ff417816 */ /* 0x000fe20000000041 */
[----:B------:R3:W5:Y:S01]  /*17f0*/  @!P0 LDG.E.U16 R50, desc[UR24][R10.64] ;  /* 0x000000180a328981 */ /* 0x000762000c1e1500 */
[----:B------:R-:W-:Y:S01]  /*1800*/  LEA.HI.X.SX32 R13, R9, R7, 0x1, P6 ;  /* 0x00000007090d7211 */ /* 0x000fe200030f0eff */
[----:B------:R-:W-:Y:S01]  /*1810*/  IMAD R25, R56, 0x5, RZ ;  /* 0x0000000538197824 */ /* 0x000fe200078e02ff */
[----:B------:R-:W-:-:S02]  /*1820*/  ISETP.GE.U32.AND P0, PT, R8, 0x7fffffd6, PT ;  /* 0x7fffffd60800780c */ /* 0x000fc40003f06070 */
[C---:B------:R-:W-:Y:S01]  /*1830*/  LOP3.LUT R70, R37.reuse, 0xc, RZ, 0xfc, !PT ;  /* 0x0000000c25467812 */ /* 0x040fe200078efcff */
[----:B------:R4:W5:Y:S01]  /*1840*/  @P4 LDG.E.U16 R48, desc[UR24][R12.64] ;  /* 0x000000180c304981 */ /* 0x000962000c1e1500 */
[----:B------:R-:W-:Y:S02]  /*1850*/  SHF.R.U32.HI R9, RZ, 0xb, R33 ;  /* 0x0000000bff097819 */ /* 0x000fe40000011621 */
[----:B------:R-:W-:Y:S02]  /*1860*/  PRMT R66, RZ, 0x7610, R66 ;  /* 0x00007610ff427816 */ /* 0x000fe40000000042 */
[C---:B------:R-:W-:Y:S02]  /*1870*/  LOP3.LUT R76, R37.reuse, 0x18, RZ, 0xfc, !PT ;  /* 0x00000018254c7812 */ /* 0x040fe400078efcff */
[C---:B------:R-:W-:Y:S02]  /*1880*/  LOP3.LUT R78, R37.reuse, 0x1c, RZ, 0xfc, !PT ;  /* 0x0000001c254e7812 */ /* 0x040fe400078efcff */
[----:B------:R-:W-:-:S02]  /*1890*/  LOP3.LUT R80, R37, 0x20, RZ, 0xfc, !PT ;  /* 0x0000002025507812 */ /* 0x000fc400078efcff */
[----:B------:R-:W-:Y:S01]  /*18a0*/  LOP3.LUT R82, R37, 0x24, RZ, 0xfc, !PT ;  /* 0x0000002425527812 */ /* 0x000fe200078efcff */
[----:B------:R-:W-:Y:S01]  /*18b0*/  IMAD R83, R56, 0x3a, RZ ;  /* 0x0000003a38537824 */ /* 0x000fe200078e02ff */
[-C--:B------:R-:W-:Y:S01]  /*18c0*/  IADD3 R8, P6, PT, R24, R6.reuse, RZ ;  /* 0x0000000618087210 */ /* 0x080fe20007fde0ff */
[----:B--2---:R-:W-:Y:S01]  /*18d0*/  IMAD R27, R56, 0x14, RZ ;  /* 0x00000014381b7824 */ /* 0x004fe200078e02ff */
[----:B------:R-:W-:Y:S01]  /*18e0*/  LOP3.LUT P4, RZ, R9, 0x1, RZ, 0xc0, !PT ;  /* 0x0000000109ff7812 */ /* 0x000fe2000788c0ff */
[----:B---3--:R-:W-:Y:S01]  /*18f0*/  VIADD R11, R4, 0xfffffff4 ;  /* 0xfffffff4040b7836 */ /* 0x008fe20000000000 */
[----:B------:R-:W-:Y:S02]  /*1900*/  LEA.HI.X.SX32 R9, R25, R7, 0x1, P6 ;  /* 0x0000000719097211 */ /* 0x000fe400030f0eff */
[C---:B------:R-:W-:Y:S02]  /*1910*/  LOP3.LUT R84, R37.reuse, 0x28, RZ, 0xfc, !PT ;  /* 0x0000002825547812 */ /* 0x040fe400078efcff */
[----:B------:R-:W-:Y:S01]  /*1920*/  LOP3.LUT R86, R37, 0x2c, RZ, 0xfc, !PT ;  /* 0x0000002c25567812 */ /* 0x000fe200078efcff */
[----:B------:R2:W5:Y:S01]  /*1930*/  @!P5 LDG.E.U16 R55, desc[UR24][R8.64] ;  /* 0x000000180837d981 */ /* 0x000562000c1e1500 */
[----:B------:R-:W-:-:S02]  /*1940*/  IADD3 R10, P6, PT, R27, R6, RZ ;  /* 0x000000061b0a7210 */ /* 0x000fc40007fde0ff */
[C---:B------:R-:W-:Y:S02]  /*1950*/  LOP3.LUT R88, R37.reuse, 0x30, RZ, 0xfc, !PT ;  /* 0x0000003025587812 */ /* 0x040fe400078efcff */
[----:B------:R-:W-:Y:S01]  /*1960*/  LOP3.LUT R90, R37, 0x34, RZ, 0xfc, !PT ;  /* 0x00000034255a7812 */ /* 0x000fe200078efcff */
[C---:B------:R-:W-:Y:S01]  /*1970*/  IMAD R87, R56.reuse, 0x3c, RZ ;  /* 0x0000003c38577824 */ /* 0x040fe200078e02ff */
[----:B------:R-:W-:Y:S01]  /*1980*/  ISETP.GE.U32.AND P5, PT, R11, 0x7fffffd5, PT ;  /* 0x7fffffd50b00780c */ /* 0x000fe20003fa6070 */
[----:B------:R-:W-:Y:S01]  /*1990*/  IMAD R91, R56, 0x3e, RZ ;  /* 0x0000003e385b7824 */ /* 0x000fe200078e02ff */
[-C--:B------:R-:W-:Y:S01]  /*19a0*/  LEA.HI.X.SX32 R11, R24, R7.reuse, 0x1, P6 ;  /* 0x00000007180b7211 */ /* 0x080fe200030f0eff */
[----:B-1----:R-:W1:Y:S01]  /*19b0*/  LDCU UR4, c[0x0][0x3b0] ;  /* 0x00007600ff0477ac */ /* 0x002e620008000800 */
[-C--:B----4-:R-:W-:Y:S02]  /*19c0*/  IADD3 R12, P6, PT, R29, R6.reuse, RZ ;  /* 0x000000061d0c7210 */ /* 0x090fe40007fde0ff */
[--C-:B------:R-:W-:Y:S01]  /*19d0*/  SHF.R.U32.HI R14, RZ, 0xa, R33.reuse ;  /* 0x0000000aff0e7819 */ /* 0x100fe20000011621 */
[C---:B------:R-:W-:Y:S01]  /*19e0*/  IMAD R29, R56.reuse, 0x2a, RZ ;  /* 0x0000002a381d7824 */ /* 0x040fe200078e02ff */
[----:B------:R-:W-:Y:S01]  /*19f0*/  LEA.HI.X.SX32 R13, R27, R7, 0x1, P6 ;  /* 0x000000071b0d7211 */ /* 0x000fe200030f0eff */
[----:B--2---:R-:W-:Y:S01]  /*1a00*/  IMAD R9, R56, 0x15, RZ ;  /* 0x0000001538097824 */ /* 0x004fe200078e02ff */
[----:B------:R-:W-:Y:S01]  /*1a10*/  LOP3.LUT P6, RZ, R14, 0x1, RZ, 0xc0, !PT ;  /* 0x000000010eff7812 */ /* 0x000fe200078cc0ff */
[C---:B------:R-:W-:Y:S01]  /*1a20*/  IMAD R27, R56.reuse, 0x16, RZ ;  /* 0x00000016381b7824 */ /* 0x040fe200078e02ff */
[----:B------:R-:W-:Y:S01]  /*1a30*/  SHF.R.U32.HI R8, RZ, 0x9, R33 ;  /* 0x00000009ff087819 */ /* 0x000fe20000011621 */
[----:B------:R2:W5:Y:S01]  /*1a40*/  @P4 LDG.E.U16 R49, desc[UR24][R12.64] ;  /* 0x000000180c314981 */ /* 0x000562000c1e1500 */
[----:B------:R-:W-:Y:S01]  /*1a50*/  IADD3 R28, P4, PT, R29, R6, RZ ;  /* 0x000000061d1c7210 */ /* 0x000fe20007f9e0ff */
[----:B------:R-:W-:-:S02]  /*1a60*/  IMAD R26, R56, 0xb, RZ ;  /* 0x0000000b381a7824 */ /* 0x000fc400078e02ff */
[----:B------:R3:W5:Y:S01]  /*1a70*/  @!P0 LDG.E.U16 R51, desc[UR24][R10.64] ;  /* 0x000000180a338981 */ /* 0x000762000c1e1500 */
[----:B------:R-:W-:Y:S02]  /*1a80*/  LOP3.LUT P0, RZ, R8, 0x1, RZ, 0xc0, !PT ;  /* 0x0000000108ff7812 */ /* 0x000fe4000780c0ff */
[----:B------:R-:W-:Y:S02]  /*1a90*/  LEA.HI.X.SX32 R29, R9, R7, 0x1, P4 ;  /* 0x00000007091d7211 */ /* 0x000fe400020f0eff */
[----:B------:R-:W-:Y:S01]  /*1aa0*/  IADD3 R8, P4, PT, R27, R6, RZ ;  /* 0x000000061b087210 */ /* 0x000fe20007f9e0ff */
[----:B--2---:R-:W-:Y:S02]  /*1ab0*/  VIADD R12, R4, 0xfffffffc ;  /* 0xfffffffc040c7836 */ /* 0x004fe40000000000 */
[----:B------:R2:W5:Y:S01]  /*1ac0*/  @P6 LDG.E.U16 R54, desc[UR24][R28.64] ;  /* 0x000000181c366981 */ /* 0x000562000c1e1500 */
[----:B---3--:R-:W-:Y:S01]  /*1ad0*/  IMAD R11, R56, 0x2c, RZ ;  /* 0x0000002c380b7824 */ /* 0x008fe200078e02ff */
[----:B------:R-:W-:-:S02]  /*1ae0*/  SHF.R.U32.HI R10, RZ, 0x8, R33 ;  /* 0x00000008ff0a7819 */ /* 0x000fc40000011621 */
[-C--:B------:R-:W-:Y:S02]  /*1af0*/  LEA.HI.X.SX32 R9, R26, R7.reuse, 0x1, P4 ;  /* 0x000000071a097211 */ /* 0x080fe400020f0eff */
[----:B------:R-:W-:Y:S02]  /*1b00*/  LOP3.LUT P4, RZ, R10, 0x1, RZ, 0xc0, !PT ;  /* 0x000000010aff7812 */ /* 0x000fe4000788c0ff */
[-C--:B------:R-:W-:Y:S01]  /*1b10*/  IADD3 R10, P6, PT, R11, R6.reuse, RZ ;  /* 0x000000060b0a7210 */ /* 0x080fe20007fde0ff */
[----:B------:R3:W5:Y:S01]  /*1b20*/  @!P5 LDG.E.U16 R60, desc[UR24][R8.64] ;  /* 0x00000018083cd981 */ /* 0x000762000c1e1500 */
[----:B------:R-:W-:Y:S01]  /*1b30*/  ISETP.GE.U32.AND P5, PT, R12, 0x7fffffdd, PT ;  /* 0x7fffffdd0c00780c */ /* 0x000fe20003fa6070 */
[C---:B------:R-:W-:Y:S01]  /*1b40*/  IMAD R13, R56.reuse, 0x17, RZ ;  /* 0x00000017380d7824 */ /* 0x040fe200078e02ff */
[----:B------:R-:W-:Y:S01]  /*1b50*/  LEA.HI.X.SX32 R11, R27, R7, 0x1, P6 ;  /* 0x000000071b0b7211 */ /* 0x000fe200030f0eff */
[----:B------:R-:W-:Y:S01]  /*1b60*/  IMAD R27, R56, 0x6, RZ ;  /* 0x00000006381b7824 */ /* 0x000fe200078e02ff */
[----:B------:R-:W-:Y:S01]  /*1b70*/  IADD3 R12, P6, PT, R31, R6, RZ ;  /* 0x000000061f0c7210 */ /* 0x000fe20007fde0ff */
[----:B------:R-:W-:-:S02]  /*1b80*/  VIADD R14, R4, 0xfffffff9 ;  /* 0xfffffff9040e7836 */ /* 0x000fc40000000000 */
[C---:B--2---:R-:W-:Y:S01]  /*1b90*/  IMAD R28, R56.reuse, 0x3, RZ ;  /* 0x00000003381c7824 */ /* 0x044fe200078e02ff */
[-C--:B------:R-:W-:Y:S01]  /*1ba0*/  LEA.HI.X.SX32 R13, R13, R7.reuse, 0x1, P6 ;  /* 0x000000070d0d7211 */ /* 0x080fe200030f0eff */
[----:B------:R2:W5:Y:S01]  /*1bb0*/  @P0 LDG.E.U16 R58, desc[UR24][R10.64] ;  /* 0x000000180a3a0981 */ /* 0x000562000c1e1500 */
[----:B---3--:R-:W-:Y:S01]  /*1bc0*/  IADD3 R8, P6, PT, R27, R6, RZ ;  /* 0x000000061b087210 */ /* 0x008fe20007fde0ff */
[----:B------:R-:W-:Y:S01]  /*1bd0*/  IMAD R29, R56, 0xc, RZ ;  /* 0x0000000c381d7824 */ /* 0x000fe200078e02ff */
[----:B------:R-:W-:Y:S01]  /*1be0*/  ISETP.GE.U32.AND P0, PT, R14, 0x7fffffda, PT ;  /* 0x7fffffda0e00780c */ /* 0x000fe20003f06070 */
[----:B------:R-:W-:Y:S01]  /*1bf0*/  IMAD R31, R56, 0x18, RZ ;  /* 0x00000018381f7824 */ /* 0x000fe200078e02ff */
[----:B------:R-:W-:Y:S01]  /*1c00*/  LEA.HI.X.SX32 R9, R28, R7, 0x1, P6 ;  /* 0x000000071c097211 */ /* 0x000fe200030f0eff */
[----:B------:R-:W-:Y:S01]  /*1c10*/  VIADD R14, R4, 0xfffffff3 ;  /* 0xfffffff3040e7836 */ /* 0x000fe20000000000 */
[----:B------:R3:W5:Y:S01]  /*1c20*/  @P4 LDG.E.U16 R59, desc[UR24][R12.64] ;  /* 0x000000180c3b4981 */ /* 0x000762000c1e1500 */
[----:B--2---:R-:W-:-:S03]  /*1c30*/  SHF.R.U32.HI R11, RZ, 0x7, R33 ;  /* 0x00000007ff0b7819 */ /* 0x004fc60000011621 */
[----:B------:R2:W5:Y:S01]  /*1c40*/  @!P5 LDG.E.U16 R63, desc[UR24][R8.64] ;  /* 0x00000018083fd981 */ /* 0x000562000c1e1500 */
[-C--:B------:R-:W-:Y:S02]  /*1c50*/  IADD3 R10, P6, PT, R29, R6.reuse, RZ ;  /* 0x000000061d0a7210 */ /* 0x080fe40007fde0ff */
[----:B------:R-:W-:Y:S02]  /*1c60*/  LOP3.LUT P5, RZ, R11, 0x1, RZ, 0xc0, !PT ;  /* 0x000000010bff7812 */ /* 0x000fe400078ac0ff */
[----:B------:R-:W-:Y:S01]  /*1c70*/  ISETP.GE.U32.AND P4, PT, R14, 0x7fffffd4, PT ;  /* 0x7fffffd40e00780c */ /* 0x000fe20003f86070 */
[----:B---3--:R-:W-:Y:S01]  /*1c80*/  VIADD R13, R4, 0xfffffff8 ;  /* 0xfffffff8040d7836 */ /* 0x008fe20000000000 */
[----:B------:R-:W-:Y:S02]  /*1c90*/  LEA.HI.X.SX32 R11, R27, R7, 0x1, P6 ;  /* 0x000000071b0b7211 */ /* 0x000fe400030f0eff */
[----:B------:R-:W-:-:S03]  /*1ca0*/  IADD3 R12, P6, PT, R31, R6, RZ ;  /* 0x000000061f0c7210 */ /* 0x000fc60007fde0ff */
[----:B------:R3:W5:Y:S01]  /*1cb0*/  @!P0 LDG.E.U16 R62, desc[UR24][R10.64] ;  /* 0x000000180a3e8981 */ /* 0x000762000c1e1500 */
[----:B------:R-:W-:Y:S01]  /*1cc0*/  ISETP.GE.U32.AND P0, PT, R13, 0x7fffffd9, PT ;  /* 0x7fffffd90d00780c */ /* 0x000fe20003f06070 */
[----:B--2---:R-:W-:Y:S01]  /*1cd0*/  VIADD R8, R4, 0xfffffff2 ;  /* 0xfffffff204087836 */ /* 0x004fe20000000000 */
[----:B------:R-:W-:Y:S02]  /*1ce0*/  LEA.HI.X.SX32 R13, R29, R7, 0x1, P6 ;  /* 0x000000071d0d7211 */ /* 0x000fe400030f0eff */
[----:B------:R-:W-:-:S03]  /*1cf0*/  IADD3 R72, P6, PT, R73, R6, RZ ;  /* 0x0000000649487210 */ /* 0x000fc60007fde0ff */
[----:B------:R2:W5:Y:S01]  /*1d00*/  @!P4 LDG.E.U16 R64, desc[UR24][R12.64] ;  /* 0x000000180c40c981 */ /* 0x000562000c1e1500 */
[-C--:B------:R-:W-:Y:S01]  /*1d10*/  LEA.HI.X.SX32 R73, R31, R7.reuse, 0x1, P6 ;  /* 0x000000071f497211 */ /* 0x080fe200030f0eff */
[----:B------:R-:W-:Y:S01]  /*1d20*/  IMAD R31, R56, 0x7, RZ ;  /* 0x00000007381f7824 */ /* 0x000fe200078e02ff */
[----:B------:R-:W-:Y:S02]  /*1d30*/  ISETP.GE.U32.AND P6, PT, R8, 0x7fffffd3, PT ;  /* 0x7fffffd30800780c */ /* 0x000fe40003fc6070 */
[----:B------:R-:W-:Y:S01]  /*1d40*/  IADD3 R8, P4, PT, R30, R6, RZ ;  /* 0x000000061e087210 */ /* 0x000fe20007f9e0ff */
[----:B------:R4:W5:Y:S03]  /*1d50*/  @P5 LDG.E.U16 R61, desc[UR24][R72.64] ;  /* 0x00000018483d5981 */ /* 0x000966000c1e1500 */
[----:B------:R-:W-:-:S05]  /*1d60*/  LEA.HI.X.SX32 R9, R31, R7, 0x1, P4 ;  /* 0x000000071f097211 */ /* 0x000fca00020f0eff */
[----:B------:R0:W5:Y:S01]  /*1d70*/  @!P0 LDG.E.U16 R67, desc[UR24][R8.64] ;  /* 0x0000001808438981 */ /* 0x000162000c1e1500 */
[----:B------:R-:W-:Y:S01]  /*1d80*/  ISETP.GT.U32.AND P0, PT, R16, R43, PT ;  /* 0x0000002b1000720c */ /* 0x000fe20003f04070 */
[----:B---3--:R-:W-:Y:S01]  /*1d90*/  VIADD R10, R4, 0xffffffff ;  /* 0xffffffff040a7836 */ /* 0x008fe20000000000 */
[----:B------:R-:W-:Y:S01]  /*1da0*/  IADD3 R68, P5, PT, R75, R6, RZ ;  /* 0x000000064b447210 */ /* 0x000fe20007fbe0ff */
[C---:B--2---:R-:W-:Y:S02]  /*1db0*/  IMAD R13, R56.reuse, 0x32, RZ ;  /* 0x00000032380d7824 */ /* 0x044fe400078e02ff */
[----:B----4-:R-:W-:Y:S01]  /*1dc0*/  IMAD R73, R56, 0x1b, RZ ;  /* 0x0000001b38497824 */ /* 0x010fe200078e02ff */
[----:B------:R-:W-:Y:S01]  /*1dd0*/  ISETP.GE.U32.AND P4, PT, R10, 0x7fffffe0, PT ;  /* 0x7fffffe00a00780c */ /* 0x000fe20003f86070 */
[----:B------:R-:W-:Y:S01]  /*1de0*/  IMAD R11, R56, 0x19, RZ ;  /* 0x00000019380b7824 */ /* 0x000fe200078e02ff */
[----:B------:R-:W-:-:S05]  /*1df0*/  LEA.HI.X.SX32 R69, R32, R7, 0x1, P5 ;  /* 0x0000000720457211 */ /* 0x000fca00028f0eff */
[----:B------:R-:W-:Y:S01]  /*1e00*/  @!P0 IMAD.IADD R43, R43, 0x1, -R16 ;  /* 0x000000012b2b8824 */ /* 0x000fe200078e0a10 */
[-C--:B0-----:R-:W-:Y:S01]  /*1e10*/  IADD3 R8, P0, PT, R79, R6.reuse, RZ ;  /* 0x000000064f087210 */ /* 0x081fe20007f1e0ff */
[----:B------:R0:W5:Y:S01]  /*1e20*/  @!P6 LDG.E.U16 R65, desc[UR24][R68.64] ;  /* 0x000000184441e981 */ /* 0x000162000c1e1500 */
[-C--:B------:R-:W-:Y:S02]  /*1e30*/  IADD3 R10, P5, PT, R13, R6.reuse, RZ ;  /* 0x000000060d0a7210 */ /* 0x080fe40007fbe0ff */
[----:B------:R-:W-:Y:S01]  /*1e40*/  LEA.HI.X.SX32 R9, R73, R7, 0x1, P0 ;  /* 0x0000000749097211 */ /* 0x000fe200000f0eff */
[----:B------:R2:W5:Y:S01]  /*1e50*/  @!P4 LDG.E.U16 R66, desc[UR24][R6.64] ;  /* 0x000000180642c981 */ /* 0x000562000c1e1500 */
[----:B------:R-:W-:Y:S02]  /*1e60*/  ISETP.GT.U32.AND P0, PT, R16, R15, PT ;  /* 0x0000000f1000720c */ /* 0x000fe40003f04070 */
[----:B------:R-:W-:Y:S02]  /*1e70*/  LEA.HI.X.SX32 R11, R11, R7, 0x1, P5 ;  /* 0x000000070b0b7211 */ /* 0x000fe400028f0eff */
[----:B------:R-:W-:-:S02]  /*1e80*/  IADD3 R12, P5, PT, R77, R6, RZ ;  /* 0x000000064d0c7210 */ /* 0x000fc40007fbe0ff */
[C---:B------:R-:W-:Y:S02]  /*1e90*/  ISETP.GT.U32.AND P6, PT, R16.reuse, R53, PT ;  /* 0x000000351000720c */ /* 0x040fe40003fc4070 */
[----:B------:R-:W-:Y:S02]  /*1ea0*/  LEA.HI.X.SX32 R13, R75, R7, 0x1, P5 ;  /* 0x000000074b0d7211 */ /* 0x000fe400028f0eff */
[----:B------:R-:W-:Y:S02]  /*1eb0*/  ISETP.GT.U32.AND P5, PT, R16, R43, PT ;  /* 0x0000002b1000720c */ /* 0x000fe40003fa4070 */
[----:B------:R-:W-:Y:S02]  /*1ec0*/  LOP3.LUT R72, R37, 0x10, RZ, 0xfc, !PT ;  /* 0x0000001025487812 */ /* 0x000fe400078efcff */
[----:B------:R-:W-:Y:S01]  /*1ed0*/  IABS R14, R70 ;  /* 0x00000046000e7213 */ /* 0x000fe20000000000 */
[----:B------:R-:W-:Y:S01]  /*1ee0*/  @!P0 IMAD.IADD R15, R15, 0x1, -R16 ;  /* 0x000000010f0f8824 */ /* 0x000fe200078e0a10 */
[----:B------:R-:W-:-:S03]  /*1ef0*/  IABS R75, R72 ;  /* 0x00000048004b7213 */ /* 0x000fc60000000000 */
[----:B------:R-:W-:Y:S01]  /*1f00*/  IMAD.MOV.U32 R73, RZ, RZ, R14 ;  /* 0x000000ffff497224 */ /* 0x000fe200078e000e */
[----:B------:R-:W-:Y:S01]  /*1f10*/  ISETP.GE.AND P4, PT, R37, RZ, PT ;  /* 0x000000ff2500720c */ /* 0x000fe20003f86270 */
[----:B------:R-:W-:Y:S01]  /*1f20*/  IMAD.HI.U32 R18, R34, R75, RZ ;  /* 0x0000004b22127227 */ /* 0x000fe200078e00ff */
[----:B------:R-:W-:-:S03]  /*1f30*/  ISETP.GT.U32.AND P0, PT, R16, R15, PT ;  /* 0x0000000f1000720c */ /* 0x000fc60003f04070 */
[----:B------:R-:W-:-:S04]  /*1f40*/  IMAD.HI.U32 R14, R34, R73, RZ ;  /* 0x00000049220e7227 */ /* 0x000fc800078e00ff */
[--C-:B------:R-:W-:Y:S02]  /*1f50*/  @!P5 IMAD.IADD R43, R43, 0x1, -R16.reuse ;  /* 0x000000012b2bd824 */ /* 0x100fe400078e0a10 */
[----:B------:R-:W-:Y:S02]  /*1f60*/  @!P6 IMAD.IADD R53, R53, 0x1, -R16 ;  /* 0x000000013535e824 */ /* 0x000fe400078e0a10 */
[----:B------:R-:W-:Y:S02]  /*1f70*/  IMAD.MOV R14, RZ, RZ, -R14 ;  /* 0x000000ffff0e7224 */ /* 0x000fe400078e0a0e */
[----:B------:R-:W-:Y:S02]  /*1f80*/  IMAD.MOV R18, RZ, RZ, -R18 ;  /* 0x000000ffff127224 */ /* 0x000fe400078e0a12 */
[----:B0-----:R-:W-:Y:S01]  /*1f90*/  IMAD.MOV.U32 R68, RZ, RZ, R43 ;  /* 0x000000ffff447224 */ /* 0x001fe200078e002b */
[C---:B------:R-:W-:Y:S01]  /*1fa0*/  ISETP.GT.U32.AND P6, PT, R16.reuse, R53, PT ;  /* 0x000000351000720c */ /* 0x040fe20003fc4070 */
[----:B------:R-:W-:-:S02]  /*1fb0*/  IMAD R73, R16, R14, R73 ;  /* 0x0000000e10497224 */ /* 0x000fc400078e0249 */
[C---:B------:R-:W-:Y:S02]  /*1fc0*/  IMAD R43, R16.reuse, R18, R75 ;  /* 0x00000012102b7224 */ /* 0x040fe400078e024b */
[----:B------:R-:W-:Y:S01]  /*1fd0*/  @!P4 IMAD.MOV R68, RZ, RZ, -R68 ;  /* 0x000000ffff44c224 */ /* 0x000fe200078e0a44 */
[C---:B------:R-:W-:Y:S01]  /*1fe0*/  ISETP.GT.U32.AND P4, PT, R16.reuse, R73, PT ;  /* 0x000000491000720c */ /* 0x040fe20003f84070 */
[--C-:B------:R-:W-:Y:S01]  /*1ff0*/  @!P0 IMAD.IADD R15, R15, 0x1, -R16.reuse ;  /* 0x000000010f0f8824 */ /* 0x100fe200078e0a10 */
[----:B------:R-:W-:Y:S02]  /*2000*/  ISETP.GT.U32.AND P0, PT, R16, R43, PT ;  /* 0x0000002b1000720c */ /* 0x000fe40003f04070 */
[----:B------:R-:W-:Y:S02]  /*2010*/  ISETP.GE.AND P5, PT, R52, RZ, PT ;  /* 0x000000ff3400720c */ /* 0x000fe40003fa6270 */
[----:B------:R-:W-:Y:S01]  /*2020*/  LOP3.LUT R52, R37, 0x14, RZ, 0xfc, !PT ;  /* 0x0000001425347812 */ /* 0x000fe200078efcff */
[----:B------:R-:W-:Y:S01]  /*2030*/  @!P6 IMAD.IADD R53, R53, 0x1, -R16 ;  /* 0x000000013535e824 */ /* 0x000fe200078e0a10 */
[----:B------:R-:W-:-:S03]  /*2040*/  ISETP.GE.AND P6, PT, R42, RZ, PT ;  /* 0x000000ff2a00720c */ /* 0x000fc60003fc6270 */
[----:B------:R-:W-:Y:S01]  /*2050*/  IMAD.MOV.U32 R69, RZ, RZ, R53 ;  /* 0x000000ffff457224 */ /* 0x000fe200078e0035 */
[----:B------:R-:W-:Y:S01]  /*2060*/  IABS R53, R52 ;  /* 0x0000003400357213 */ /* 0x000fe20000000000 */
[--C-:B------:R-:W-:Y:S02]  /*2070*/  @!P4 IMAD.IADD R73, R73, 0x1, -R16.reuse ;  /* 0x000000014949c824 */ /* 0x100fe400078e0a10 */
[----:B------:R-:W-:Y:S01]  /*2080*/  @!P0 IMAD.IADD R43, R43, 0x1, -R16 ;  /* 0x000000012b2b8824 */ /* 0x000fe200078e0a10 */
[----:B------:R-:W-:Y:S01]  /*2090*/  IABS R75, R76 ;  /* 0x0000004c004b7213 */ /* 0x000fe20000000000 */
[----:B------:R-:W-:Y:S01]  /*20a0*/  @!P5 IMAD.MOV R69, RZ, RZ, -R69 ;  /* 0x000000ffff45d224 */ /* 0x000fe200078e0a45 */
[----:B------:R-:W-:Y:S01]  /*20b0*/  ISETP.GT.U32.AND P4, PT, R16, R73, PT ;  /* 0x000000491000720c */ /* 0x000fe20003f84070 */
[----:B------:R-:W-:Y:S01]  /*20c0*/  IMAD.HI.U32 R14, R34, R53, RZ ;  /* 0x00000035220e7227 */ /* 0x000fe200078e00ff */
[----:B------:R-:W-:Y:S02]  /*20d0*/  ISETP.GT.U32.AND P0, PT, R16, R43, PT ;  /* 0x0000002b1000720c */ /* 0x000fe40003f04070 */
[----:B------:R-:W-:Y:S01]  /*20e0*/  ISETP.GE.AND P5, PT, R70, RZ, PT ;  /* 0x000000ff4600720c */ /* 0x000fe20003fa6270 */
[----:B------:R-:W-:Y:S01]  /*20f0*/  IMAD.MOV.U32 R70, RZ, RZ, R15 ;  /* 0x000000ffff467224 */ /* 0x000fe200078e000f */
[----:B------:R-:W-:Y:S01]  /*2100*/  IABS R77, R78 ;  /* 0x0000004e004d7213 */ /* 0x000fe20000000000 */
[----:B------:R-:W-:-:S04]  /*2110*/  IMAD.HI.U32 R15, R34, R75, RZ ;  /* 0x0000004b220f7227 */ /* 0x000fc800078e00ff */
[----:B------:R-:W-:Y:S02]  /*2120*/  IMAD.MOV R42, RZ, RZ, -R14 ;  /* 0x000000ffff2a7224 */ /* 0x000fe400078e0a0e */
[----:B------:R-:W-:Y:S01]  /*2130*/  @!P6 IMAD.MOV R70, RZ, RZ, -R70 ;  /* 0x000000ffff46e224 */ /* 0x000fe200078e0a46 */
[----:B------:R-:W-:Y:S01]  /*2140*/  ISETP.GE.AND P6, PT, R72, RZ, PT ;  /* 0x000000ff4800720c */ /* 0x000fe20003fc6270 */
[----:B------:R-:W-:-:S04]  /*2150*/  IMAD.HI.U32 R18, R34, R77, RZ ;  /* 0x0000004d22127227 */ /* 0x000fc800078e00ff */
[----:B------:R-:W-:Y:S02]  /*2160*/  IMAD.MOV R15, RZ, RZ, -R15 ;  /* 0x000000ffff0f7224 */ /* 0x000fe400078e0a0f */
[C---:B------:R-:W-:Y:S02]  /*2170*/  IMAD R53, R16.reuse, R42, R53 ;  /* 0x0000002a10357224 */ /* 0x040fe400078e0235 */
[----:B------:R-:W-:Y:S02]  /*2180*/  @!P4 IMAD.IADD R73, R73, 0x1, -R16 ;  /* 0x000000014949c824 */ /* 0x000fe400078e0a10 */
[C---:B------:R-:W-:Y:S02]  /*2190*/  IMAD R75, R16.reuse, R15, R75 ;  /* 0x0000000f104b7224 */ /* 0x040fe400078e024b */
[----:B------:R-:W-:Y:S02]  /*21a0*/  IMAD.MOV R18, RZ, RZ, -R18 ;  /* 0x000000ffff127224 */ /* 0x000fe400078e0a12 */
[----:B------:R-:W-:Y:S01]  /*21b0*/  @!P0 IMAD.IADD R43, R43, 0x1, -R16 ;  /* 0x000000012b2b8824 */ /* 0x000fe200078e0a10 */
[C---:B------:R-:W-:Y:S01]  /*21c0*/  ISETP.GT.U32.AND P0, PT, R16.reuse, R53, PT ;  /* 0x000000351000720c */ /* 0x040fe20003f04070 */
[----:B------:R-:W-:-:S02]  /*21d0*/  IMAD R77, R16, R18, R77 ;  /* 0x00000012104d7224 */ /* 0x000fc400078e024d */
[----:B------:R-:W-:Y:S02]  /*21e0*/  IMAD.MOV.U32 R72, RZ, RZ, R43 ;  /* 0x000000ffff487224 */ /* 0x000fe400078e002b */
[----:B------:R-:W-:Y:S01]  /*21f0*/  @!P5 IMAD.MOV R73, RZ, RZ, -R73 ;  /* 0x000000ffff49d224 */ /* 0x000fe200078e0a49 */
[C---:B------:R-:W-:Y:S01]  /*2200*/  ISETP.GT.U32.AND P5, PT, R16.reuse, R75, PT ;  /* 0x0000004b1000720c */ /* 0x040fe20003fa4070 */
[----:B------:R-:W-:Y:S01]  /*2210*/  @!P6 IMAD.MOV R72, RZ, RZ, -R72 ;  /* 0x000000ffff48e224 */ /* 0x000fe200078e0a48 */
[----:B------:R-:W-:Y:S02]  /*2220*/  IABS R79, R80 ;  /* 0x00000050004f7213 */ /* 0x000fe40000000000 */
[----:B------:R-:W-:-:S03]  /*2230*/  ISETP.GT.U32.AND P6, PT, R16, R77, PT ;  /* 0x0000004d1000720c */ /* 0x000fc60003fc4070 */
[----:B------:R-:W-:Y:S01]  /*2240*/  IMAD.HI.U32 R14, R34, R79, RZ ;  /* 0x0000004f220e7227 */ /* 0x000fe200078e00ff */
[----:B------:R-:W-:-:S03]  /*2250*/  IABS R81, R82 ;  /* 0x0000005200517213 */ /* 0x000fc60000000000 */
[----:B------:R-:W-:Y:S02]  /*2260*/  @!P0 IMAD.IADD R53, R53, 0x1, -R16 ;  /* 0x0000000135358824 */ /* 0x000fe400078e0a10 */
[----:B------:R-:W-:Y:S02]  /*2270*/  IMAD.MOV R14, RZ, RZ, -R14 ;  /* 0x000000ffff0e7224 */ /* 0x000fe400078e0a0e */
[----:B------:R-:W-:Y:S01]  /*2280*/  @!P5 IMAD.IADD R75, R75, 0x1, -R16 ;  /* 0x000000014b4bd824 */ /* 0x000fe200078e0a10 */
[C---:B------:R-:W-:Y:S01]  /*2290*/  ISETP.GT.U32.AND P0, PT, R16.reuse, R53, PT ;  /* 0x000000351000720c */ /* 0x040fe20003f04070 */
[----:B------:R-:W-:Y:S01]  /*22a0*/  IMAD R79, R16, R14, R79 ;  /* 0x0000000e104f7224 */ /* 0x000fe200078e024f */
[----:B------:R-:W-:Y:S01]  /*22b0*/  IADD3 R14, P5, PT, R83, R6, RZ ;  /* 0x00000006530e7210 */ /* 0x000fe20007fbe0ff */
[----:B------:R-:W-:Y:S02]  /*22c0*/  IMAD R43, R56, 0x1d, RZ ;  /* 0x0000001d382b7824 */ /* 0x000fe400078e02ff */
[----:B------:R-:W-:-:S04]  /*22d0*/  IMAD.HI.U32 R15, R34, R81, RZ ;  /* 0x00000051220f7227 */ /* 0x000fc800078e00ff */
[--C-:B------:R-:W-:Y:S01]  /*22e0*/  @!P6 IMAD.IADD R77, R77, 0x1, -R16.reuse ;  /* 0x000000014d4de824 */ /* 0x100fe200078e0a10 */
[C---:B------:R-:W-:Y:S01]  /*22f0*/  ISETP.GT.U32.AND P6, PT, R16.reuse, R75, PT ;  /* 0x0000004b1000720c */ /* 0x040fe20003fc4070 */
[----:B------:R-:W-:Y:S01]  /*2300*/  IMAD.MOV R18, RZ, RZ, -R15 ;  /* 0x000000ffff127224 */ /* 0x000fe200078e0a0f */
[----:B------:R-:W-:Y:S02]  /*2310*/  LEA.HI.X.SX32 R15, R43, R7, 0x1, P5 ;  /* 0x000000072b0f7211 */ /* 0x000fe400028f0eff */
[----:B------:R-:W-:Y:S02]  /*2320*/  ISETP.GT.U32.AND P5, PT, R16, R77, PT ;  /* 0x0000004d1000720c */ /* 0x000fe40003fa4070 */
[----:B------:R-:W-:Y:S02]  /*2330*/  ISETP.GE.AND P4, PT, R52, RZ, PT ;  /* 0x000000ff3400720c */ /* 0x000fe40003f86270 */
[----:B------:R-:W-:Y:S01]  /*2340*/  IABS R42, R84 ;  /* 0x00000054002a7213 */ /* 0x000fe20000000000 */
[----:B------:R-:W-:Y:S01]  /*2350*/  @!P0 IMAD.IADD R53, R53, 0x1, -R16 ;  /* 0x0000000135358824 */ /* 0x000fe200078e0a10 */
[----:B------:R-:W-:-:S02]  /*2360*/  IABS R52, R86 ;  /* 0x0000005600347213 */ /* 0x000fc40000000000 */
[----:B------:R-:W-:Y:S01]  /*2370*/  ISETP.GT.U32.AND P0, PT, R16, R79, PT ;  /* 0x0000004f1000720c */ /* 0x000fe20003f04070 */
[----:B------:R-:W-:Y:S02]  /*2380*/  IMAD.MOV.U32 R83, RZ, RZ, R42 ;  /* 0x000000ffff537224 */ /* 0x000fe400078e002a */
[----:B------:R-:W-:Y:S01]  /*2390*/  @!P6 IMAD.IADD R75, R75, 0x1, -R16 ;  /* 0x000000014b4be824 */ /* 0x000fe200078e0a10 */
[----:B------:R-:W-:Y:S01]  /*23a0*/  ISETP.GE.AND P6, PT, R76, RZ, PT ;  /* 0x000000ff4c00720c */ /* 0x000fe20003fc6270 */
[----:B------:R-:W-:Y:S02]  /*23b0*/  IMAD R43, R16, R18, R81 ;  /* 0x00000012102b7224 */ /* 0x000fe400078e0251 */
[----:B------:R-:W-:Y:S02]  /*23c0*/  IMAD.MOV.U32 R74, RZ, RZ, R53 ;  /* 0x000000ffff4a7224 */ /* 0x000fe400078e0035 */
[----:B------:R-:W-:Y:S02]  /*23d0*/  IMAD.MOV.U32 R81, RZ, RZ, R52 ;  /* 0x000000ffff517224 */ /* 0x000fe400078e0034 */
[----:B------:R-:W-:-:S04]  /*23e0*/  IMAD.HI.U32 R18, R34, R83, RZ ;  /* 0x0000005322127227 */ /* 0x000fc800078e00ff */
[----:B------:R-:W-:Y:S01]  /*23f0*/  @!P5 IMAD.IADD R77, R77, 0x1, -R16 ;  /* 0x000000014d4dd824 */ /* 0x000fe200078e0a10 */
[----:B------:R-:W-:Y:S01]  /*2400*/  ISETP.GE.AND P5, PT, R78, RZ, PT ;  /* 0x000000ff4e00720c */ /* 0x000fe20003fa6270 */
[----:B------:R-:W-:Y:S01]  /*2410*/  @!P4 IMAD.MOV R74, RZ, RZ, -R74 ;  /* 0x000000ffff4ac224 */ /* 0x000fe200078e0a4a */
[----:B------:R-:W-:Y:S01]  /*2420*/  ISETP.GT.U32.AND P4, PT, R16, R43, PT ;  /* 0x0000002b1000720c */ /* 0x000fe20003f84070 */
[----:B------:R-:W-:-:S04]  /*2430*/  IMAD.HI.U32 R42, R34, R81, RZ ;  /* 0x00000051222a7227 */ /* 0x000fc800078e00ff */
[----:B------:R-:W-:Y:S02]  /*2440*/  IMAD.MOV R18, RZ, RZ, -R18 ;  /* 0x000000ffff127224 */ /* 0x000fe400078e0a12 */
[----:B------:R-:W-:Y:S02]  /*2450*/  IMAD.MOV R42, RZ, RZ, -R42 ;  /* 0x000000ffff2a7224 */ /* 0x000fe400078e0a2a */
[C---:B------:R-:W-:Y:S02]  /*2460*/  IMAD R53, R16.reuse, R18, R83 ;  /* 0x0000001210357224 */ /* 0x040fe400078e0253 */
[----:B------:R-:W-:Y:S02]  /*2470*/  @!P0 IMAD.IADD R79, R79, 0x1, -R16 ;  /* 0x000000014f4f8824 */ /* 0x000fe400078e0a10 */
[C---:B------:R-:W-:Y:S02]  /*2480*/  IMAD R81, R16.reuse, R42, R81 ;  /* 0x0000002a10517224 */ /* 0x040fe400078e0251 */
[----:B------:R-:W-:Y:S01]  /*2490*/  @!P6 IMAD.MOV R75, RZ, RZ, -R75 ;  /* 0x000000ffff4be224 */ /* 0x000fe200078e0a4b */
[----:B------:R-:W-:-:S02]  /*24a0*/  ISETP.GT.U32.AND P0, PT, R16, R79, PT ;  /* 0x0000004f1000720c */ /* 0x000fc40003f04070 */
[C---:B------:R-:W-:Y:S01]  /*24b0*/  ISETP.GT.U32.AND P6, PT, R16.reuse, R53, PT ;  /* 0x000000351000720c */ /* 0x040fe20003fc4070 */
[----:B------:R-:W-:Y:S01]  /*24c0*/  @!P5 IMAD.MOV R77, RZ, RZ, -R77 ;  /* 0x000000ffff4dd224 */ /* 0x000fe200078e0a4d */
[----:B------:R-:W-:Y:S01]  /*24d0*/  ISETP.GT.U32.AND P5, PT, R16, R81, PT ;  /* 0x000000511000720c */ /* 0x000fe20003fa4070 */
[----:B------:R-:W-:Y:S01]  /*24e0*/  @!P4 IMAD.IADD R43, R43, 0x1, -R16 ;  /* 0x000000012b2bc824 */ /* 0x000fe200078e0a10 */
[----:B------:R-:W-:-:S04]  /*24f0*/  IABS R83, R88 ;  /* 0x0000005800537213 */ /* 0x000fc80000000000 */
[----:B------:R-:W-:Y:S01]  /*2500*/  ISETP.GT.U32.AND P4, PT, R16, R43, PT ;  /* 0x0000002b1000720c */ /* 0x000fe20003f84070 */
[----:B------:R-:W-:Y:S01]  /*2510*/  IMAD.HI.U32 R18, R34, R83, RZ ;  /* 0x0000005322127227 */ /* 0x000fe200078e00ff */
[----:B------:R-:W-:-:S03]  /*2520*/  IABS R85, R90 ;  /* 0x0000005a00557213 */ /* 0x000fc60000000000 */
[--C-:B------:R-:W-:Y:S01]  /*2530*/  @!P0 IMAD.IADD R79, R79, 0x1, -R16.reuse ;  /* 0x000000014f4f8824 */ /* 0x100fe200078e0a10 */
[----:B------:R-:W-:Y:S01]  /*2540*/  ISETP.GE.AND P0, PT, R80, RZ, PT ;  /* 0x000000ff5000720c */ /* 0x000fe20003f06270 */
[----:B------:R-:W-:Y:S02]  /*2550*/  @!P6 IMAD.IADD R53, R53, 0x1, -R16 ;  /* 0x000000013535e824 */ /* 0x000fe400078e0a10 */
[----:B------:R-:W-:Y:S02]  /*2560*/  IMAD.MOV R18, RZ, RZ, -R18 ;  /* 0x000000ffff127224 */ /* 0x000fe400078e0a12 */
[----:B------:R-:W-:Y:S01]  /*2570*/  @!P5 IMAD.IADD R81, R81, 0x1, -R16 ;  /* 0x000000015151d824 */ /* 0x000fe200078e0a10 */
[----:B------:R-:W-:Y:S01]  /*2580*/  ISETP.GT.U32.AND P5, PT, R16, R53, PT ;  /* 0x000000351000720c */ /* 0x000fe20003fa4070 */
[----:B------:R-:W-:-:S04]  /*2590*/  IMAD.HI.U32 R42, R34, R85, RZ ;  /* 0x00000055222a7227 */ /* 0x000fc800078e00ff */
[----:B------:R-:W-:Y:S01]  /*25a0*/  IMAD R83, R16, R18, R83 ;  /* 0x0000001210537224 */ /* 0x000fe200078e0253 */
[----:B------:R-:W-:Y:S01]  /*25b0*/  IADD3 R18, P6, PT, R87, R6, RZ ;  /* 0x0000000657127210 */ /* 0x000fe20007fde0ff */
[----:B------:R-:W-:Y:S01]  /*25c0*/  @!P4 IMAD.IADD R43, R43, 0x1, -R16 ;  /* 0x000000012b2bc824 */ /* 0x000fe200078e0a10 */
[----:B------:R-:W-:Y:S01]  /*25d0*/  ISETP.GE.AND P4, PT, R82, RZ, PT ;  /* 0x000000ff5200720c */ /* 0x000fe20003f86270 */
[----:B------:R-:W-:Y:S01]  /*25e0*/  IMAD.MOV R42, RZ, RZ, -R42 ;  /* 0x000000ffff2a7224 */ /* 0x000fe200078e0a2a */
[----:B------:R-:W-:Y:S02]  /*25f0*/  LEA.HI.X.SX32 R19, R19, R7, 0x1, P6 ;  /* 0x0000000713137211 */ /* 0x000fe400030f0eff */
[C---:B------:R-:W-:Y:S01]  /*2600*/  ISETP.GT.U32.AND P6, PT, R16.reuse, R81, PT ;  /* 0x000000511000720c */ /* 0x040fe20003fc4070 */
[C---:B------:R-:W-:Y:S01]  /*2610*/  IMAD R85, R16.reuse, R42, R85 ;  /* 0x0000002a10557224 */ /* 0x040fe200078e0255 */
[----:B------:R-:W-:Y:S01]  /*2620*/  LOP3.LUT R80, R37, 0x38, RZ, 0xfc, !PT ;  /* 0x0000003825507812 */ /* 0x000fe200078efcff */
[----:B------:R-:W-:Y:S01]  /*2630*/  @!P0 IMAD.MOV R79, RZ, RZ, -R79 ;  /* 0x000000ffff4f8224 */ /* 0x000fe200078e0a4f */
[----:B------:R-:W-:Y:S01]  /*2640*/  ISETP.GT.U32.AND P0, PT, R16, R83, PT ;  /* 0x000000531000720c */ /* 0x000fe20003f04070 */
[----:B------:R-:W-:Y:S01]  /*2650*/  @!P5 IMAD.IADD R53, R53, 0x1, -R16 ;  /* 0x000000013535d824 */ /* 0x000fe200078e0a10 */
[----:B------:R-:W-:Y:S01]  /*2660*/  IABS R87, R80 ;  /* 0x0000005000577213 */ /* 0x000fe20000000000 */
[----:B------:R-:W-:Y:S01]  /*2670*/  IMAD.MOV.U32 R76, RZ, RZ, R43 ;  /* 0x000000ffff4c7224 */ /* 0x000fe200078e002b */
[----:B------:R-:W-:-:S02]  /*2680*/  LOP3.LUT R78, R37, 0x3c, RZ, 0xfc, !PT ;  /* 0x0000003c254e7812 */ /* 0x000fc400078efcff */
[----:B------:R-:W-:Y:S01]  /*2690*/  ISETP.GT.U32.AND P5, PT, R16, R85, PT ;  /* 0x000000551000720c */ /* 0x000fe20003fa4070 */
[----:B------:R-:W-:Y:S01]  /*26a0*/  IMAD.HI.U32 R42, R34, R87, RZ ;  /* 0x00000057222a7227 */ /* 0x000fe200078e00ff */
[----:B------:R-:W-:-:S03]  /*26b0*/  IABS R89, R78 ;  /* 0x0000004e00597213 */ /* 0x000fc60000000000 */
[----:B------:R-:W-:Y:S01]  /*26c0*/  @!P4 IMAD.MOV R76, RZ, RZ, -R76 ;  /* 0x000000ffff4cc224 */ /* 0x000fe200078e0a4c */
[----:B------:R-:W-:Y:S01]  /*26d0*/  ISETP.GE.AND P4, PT, R84, RZ, PT ;  /* 0x000000ff5400720c */ /* 0x000fe20003f86270 */
[----:B------:R-:W-:Y:S01]  /*26e0*/  @!P6 IMAD.IADD R81, R81, 0x1, -R16 ;  /* 0x000000015151e824 */ /* 0x000fe200078e0a10 */
[----:B------:R-:W-:Y:S01]  /*26f0*/  ISETP.GE.AND P6, PT, R86, RZ, PT ;  /* 0x000000ff5600720c */ /* 0x000fe20003fc6270 */
[----:B------:R-:W-:Y:S02]  /*2700*/  IMAD.MOV R52, RZ, RZ, -R42 ;  /* 0x000000ffff347224 */ /* 0x000fe400078e0a2a */
[----:B------:R-:W-:-:S04]  /*2710*/  IMAD.HI.U32 R34, R34, R89, RZ ;  /* 0x0000005922227227 */ /* 0x000fc800078e00ff */
[----:B------:R-:W-:Y:S02]  /*2720*/  @!P0 IMAD.IADD R83, R83, 0x1, -R16 ;  /* 0x0000000153538824 */ /* 0x000fe400078e0a10 */
[----:B------:R-:W-:Y:S02]  /*2730*/  IMAD R87, R16, R52, R87 ;  /* 0x0000003410577224 */ /* 0x000fe400078e0257 */
[----:B------:R-:W-:Y:S01]  /*2740*/  IMAD.MOV R52, RZ, RZ, -R34 ;  /* 0x000000ffff347224 */ /* 0x000fe200078e0a22 */
[----:B------:R-:W-:Y:S01]  /*2750*/  IADD3 R42, P0, PT, R91, R6, RZ ;  /* 0x000000065b2a7210 */ /* 0x000fe20007f1e0ff */
[----:B------:R-:W-:Y:S02]  /*2760*/  IMAD R43, R56, 0x1f, RZ ;  /* 0x0000001f382b7824 */ /* 0x000fe400078e02ff */
[----:B------:R-:W-:Y:S01]  /*2770*/  @!P5 IMAD.IADD R85, R85, 0x1, -R16 ;  /* 0x000000015555d824 */ /* 0x000fe200078e0a10 */
[----:B------:R-:W-:Y:S01]  /*2780*/  ISETP.GT.U32.AND P5, PT, R16, R83, PT ;  /* 0x000000531000720c */ /* 0x000fe20003fa4070 */
[----:B------:R-:W-:-:S02]  /*2790*/  IMAD.MOV.U32 R34, RZ, RZ, R53 ;  /* 0x000000ffff227224 */ /* 0x000fc400078e0035 */
[C---:B------:R-:W-:Y:S01]  /*27a0*/  IMAD R89, R16.reuse, R52, R89 ;  /* 0x0000003410597224 */ /* 0x040fe200078e0259 */
[----:B------:R-:W-:Y:S01]  /*27b0*/  LEA.HI.X.SX32 R43, R43, R7, 0x1, P0 ;  /* 0x000000072b2b7211 */ /* 0x000fe200000f0eff */
[----:B------:R-:W-:Y:S01]  /*27c0*/  @!P4 IMAD.MOV R34, RZ, RZ, -R34 ;  /* 0x000000ffff22c224 */ /* 0x000fe200078e0a22 */
[C---:B------:R-:W-:Y:S01]  /*27d0*/  ISETP.GT.U32.AND P0, PT, R16.reuse, R85, PT ;  /* 0x000000551000720c */ /* 0x040fe20003f04070 */
[----:B------:R-:W-:Y:S01]  /*27e0*/  @!P6 IMAD.MOV R81, RZ, RZ, -R81 ;  /* 0x000000ffff51e224 */ /* 0x000fe200078e0a51 */
[C---:B------:R-:W-:Y:S02]  /*27f0*/  ISETP.GT.U32.AND P4, PT, R16.reuse, R87, PT ;  /* 0x000000571000720c */ /* 0x040fe40003f84070 */
[----:B------:R-:W-:Y:S01]  /*2800*/  ISETP.GT.U32.AND P6, PT, R16, R89, PT ;  /* 0x000000591000720c */ /* 0x000fe20003fc4070 */
[----:B------:R-:W-:Y:S02]  /*2810*/  IMAD R53, R56, 0x38, RZ ;  /* 0x0000003838357824 */ /* 0x000fe400078e02ff */
[----:B------:R-:W-:Y:S01]  /*2820*/  @!P5 IMAD.IADD R83, R83, 0x1, -R16 ;  /* 0x000000015353d824 */ /* 0x000fe200078e0a10 */
[----:B------:R-:W-:Y:S01]  /*2830*/  ISETP.GE.AND P5, PT, R88, RZ, PT ;  /* 0x000000ff5800720c */ /* 0x000fe20003fa6270 */
[----:B------:R-:W-:-:S04]  /*2840*/  IMAD R91, R56, 0x1c, RZ ;  /* 0x0000001c385b7824 */ /* 0x000fc800078e02ff */
[--C-:B------:R-:W-:Y:S01]  /*2850*/  @!P0 IMAD.IADD R85, R85, 0x1, -R16.reuse ;  /* 0x0000000155558824 */ /* 0x100fe200078e0a10 */
[----:B------:R-:W-:Y:S01]  /*2860*/  IADD3 R52, P0, PT, R53, R6, RZ ;  /* 0x0000000635347210 */ /* 0x000fe20007f1e0ff */
[--C-:B------:R-:W-:Y:S01]  /*2870*/  @!P4 IMAD.IADD R87, R87, 0x1, -R16.reuse ;  /* 0x000000015757c824 */ /* 0x100fe200078e0a10 */
[----:B------:R-:W-:Y:S01]  /*2880*/  ISETP.GE.AND P4, PT, R90, RZ, PT ;  /* 0x000000ff5a00720c */ /* 0x000fe20003f86270 */
[----:B------:R-:W-:Y:S01]  /*2890*/  @!P6 IMAD.IADD R89, R89, 0x1, -R16 ;  /* 0x000000015959e824 */ /* 0x000fe200078e0a10 */
[----:B------:R-:W-:Y:S02]  /*28a0*/  LEA.HI.X.SX32 R53, R91, R7, 0x1, P0 ;  /* 0x000000075b357211 */ /* 0x000fe400000f0eff */
[C---:B------:R-:W-:Y:S02]  /*28b0*/  ISETP.GT.U32.AND P0, PT, R16.reuse, R87, PT ;  /* 0x000000571000720c */ /* 0x040fe40003f04070 */
[----:B------:R-:W-:Y:S01]  /*28c0*/  ISETP.GT.U32.AND P6, PT, R16, R89, PT ;  /* 0x000000591000720c */ /* 0x000fe20003fc4070 */
[----:B------:R-:W-:Y:S01]  /*28d0*/  @!P5 IMAD.MOV R83, RZ, RZ, -R83 ;  /* 0x000000ffff53d224 */ /* 0x000fe200078e0a53 */
[----:B------:R-:W-:-:S05]  /*28e0*/  ISETP.GE.AND P5, PT, R80, RZ, PT ;  /* 0x000000ff5000720c */ /* 0x000fca0003fa6270 */
[----:B------:R-:W-:Y:S01]  /*28f0*/  @!P4 IMAD.MOV R85, RZ, RZ, -R85 ;  /* 0x000000ffff55c224 */ /* 0x000fe200078e0a55 */
[----:B------:R-:W-:-:S03]  /*2900*/  ISETP.GE.AND P4, PT, R78, RZ, PT ;  /* 0x000000ff4e00720c */ /* 0x000fc60003f86270 */
[--C-:B------:R-:W-:Y:S01]  /*2910*/  @!P0 IMAD.IADD R87, R87, 0x1, -R16.reuse ;  /* 0x0000000157578824 */ /* 0x100fe200078e0a10 */
[----:B--2---:R-:W-:Y:S01]  /*2920*/  IADD3 R6, P0, PT, R91, R6, RZ ;  /* 0x000000065b067210 */ /* 0x004fe20007f1e0ff */
[----:B------:R-:W-:Y:S01]  /*2930*/  @!P6 IMAD.IADD R89, R89, 0x1, -R16 ;  /* 0x000000015959e824 */ /* 0x000fe200078e0a10 */
[----:B------:R-:W-:Y:S01]  /*2940*/  SHF.R.U32.HI R16, RZ, 0x6, R33 ;  /* 0x00000006ff107819 */ /* 0x000fe20000011621 */
[----:B------:R-:W-:Y:S01]  /*2950*/  @!P5 IMAD.MOV R87, RZ, RZ, -R87 ;  /* 0x000000ffff57d224 */ /* 0x000fe200078e0a57 */
[----:B------:R-:W-:Y:S01]  /*2960*/  LEA.HI.X.SX32 R7, R30, R7, 0x1, P0 ;  /* 0x000000071e077211 */ /* 0x000fe200000f0eff */
[----:B------:R-:W-:Y:S01]  /*2970*/  VIADD R78, R4, 0xfffffff1 ;  /* 0xfffffff1044e7836 */ /* 0x000fe20000000000 */
[----:B------:R-:W-:Y:S02]  /*2980*/  ISETP.NE.AND P5, PT, R71, RZ, PT ;  /* 0x000000ff4700720c */ /* 0x000fe40003fa5270 */
[----:B------:R-:W-:Y:S02]  /*2990*/  LOP3.LUT P0, RZ, R16, 0x1, RZ, 0xc0, !PT ;  /* 0x0000000110ff7812 */ /* 0x000fe4000780c0ff */
[----:B------:R-:W-:Y:S01]  /*29a0*/  LOP3.LUT R71, RZ, R71, RZ, 0x33, !PT ;  /* 0x00000047ff477212 */ /* 0x000fe200078e33ff */
[----:B------:R-:W-:Y:S01]  /*29b0*/  @!P4 IMAD.MOV R89, RZ, RZ, -R89 ;  /* 0x000000ffff59c224 */ /* 0x000fe200078e0a59 */
[----:B------:R-:W-:-:S02]  /*29c0*/  SHF.R.U32.HI R16, RZ, 0x5, R33 ;  /* 0x00000005ff107819 */ /* 0x000fc40000011621 */
[C---:B------:R-:W-:Y:S02]  /*29d0*/  SEL R91, R71.reuse, R34, !P5 ;  /* 0x00000022475b7207 */ /* 0x040fe40006800000 */
[----:B------:R-:W-:Y:S02]  /*29e0*/  ISETP.GE.U32.AND P6, PT, R78, 0x7fffffd2, PT ;  /* 0x7fffffd24e00780c */ /* 0x000fe40003fc6070 */
[----:B------:R-:W-:Y:S02]  /*29f0*/  SHF.R.U32.HI R34, RZ, 0x4, R33 ;  /* 0x00000004ff227819 */ /* 0x000fe40000011621 */
[C---:B------:R-:W-:Y:S02]  /*2a00*/  SEL R78, R71.reuse, R68, !P5 ;  /* 0x00000044474e7207 */ /* 0x040fe40006800000 */
[----:B------:R-:W-:Y:S02]  /*2a10*/  LOP3.LUT P4, RZ, R16, 0x1, RZ, 0xc0, !PT ;  /* 0x0000000110ff7812 */ /* 0x000fe4000788c0ff */
[----:B------:R-:W-:-:S02]  /*2a20*/  SEL R80, R71, R69, !P5 ;  /* 0x0000004547507207 */ /* 0x000fc40006800000 */
[C---:B------:R-:W-:Y:S02]  /*2a30*/  SEL R82, R71.reuse, R70, !P5 ;  /* 0x0000004647527207 */ /* 0x040fe40006800000 */
[C---:B------:R-:W-:Y:S02]  /*2a40*/  SEL R84, R71.reuse, R73, !P5 ;  /* 0x0000004947547207 */ /* 0x040fe40006800000 */
[C---:B------:R-:W-:Y:S02]  /*2a50*/  SEL R86, R71.reuse, R72, !P5 ;  /* 0x0000004847567207 */ /* 0x040fe40006800000 */
[C---:B------:R-:W-:Y:S02]  /*2a60*/  SEL R74, R71.reuse, R74, !P5 ;  /* 0x0000004a474a7207 */ /* 0x040fe40006800000 */
[C---:B------:R-:W-:Y:S02]  /*2a70*/  SEL R75, R71.reuse, R75, !P5 ;  /* 0x0000004b474b7207 */ /* 0x040fe40006800000 */
[----:B------:R-:W-:-:S02]  /*2a80*/  SEL R88, R71, R77, !P5 ;  /* 0x0000004d47587207 */ /* 0x000fc40006800000 */
[C---:B------:R-:W-:Y:S02]  /*2a90*/  SEL R79, R71.reuse, R79, !P5 ;  /* 0x0000004f474f7207 */ /* 0x040fe40006800000 */
[C---:B------:R-:W-:Y:S02]  /*2aa0*/  SEL R90, R71.reuse, R76, !P5 ;  /* 0x0000004c475a7207 */ /* 0x040fe40006800000 */
[C---:B------:R-:W-:Y:S02]  /*2ab0*/  SEL R81, R71.reuse, R81, !P5 ;  /* 0x0000005147517207 */ /* 0x040fe40006800000 */
[C---:B------:R-:W-:Y:S02]  /*2ac0*/  SEL R83, R71.reuse, R83, !P5 ;  /* 0x0000005347537207 */ /* 0x040fe40006800000 */
[C---:B------:R-:W-:Y:S02]  /*2ad0*/  SEL R85, R71.reuse, R85, !P5 ;  /* 0x0000005547557207 */ /* 0x040fe40006800000 */
[----:B------:R-:W-:-:S02]  /*2ae0*/  SEL R87, R71, R87, !P5 ;  /* 0x0000005747577207 */ /* 0x000fc40006800000 */
[----:B------:R-:W-:Y:S02]  /*2af0*/  PRMT R68, RZ, 0x7610, R68 ;  /* 0x00007610ff447816 */ /* 0x000fe40000000044 */
[----:B------:R-:W-:Y:S02]  /*2b00*/  SEL R71, R71, R89, !P5 ;  /* 0x0000005947477207 */ /* 0x000fe40006800000 */
[----:B------:R-:W-:Y:S02]  /*2b10*/  LOP3.LUT P5, RZ, R34, 0x1, RZ, 0xc0, !PT ;  /* 0x0000000122ff7812 */ /* 0x000fe400078ac0ff */
[----:B------:R-:W-:Y:S01]  /*2b20*/  SHF.R.U32.HI R34, RZ, 0x3, R33 ;  /* 0x00000003ff227819 */ /* 0x000fe20000011621 */
[----:B------:R-:W5:Y:S01]  /*2b30*/  @P0 LDG.E.U16 R68, desc[UR24][R10.64] ;  /* 0x000000180a440981 */ /* 0x000f62000c1e1500 */
[----:B------:R-:W-:Y:S02]  /*2b40*/  PRMT R69, RZ, 0x7610, R69 ;  /* 0x00007610ff457816 */ /* 0x000fe40000000045 */
[----:B------:R-:W-:-:S02]  /*2b50*/  LOP3.LUT P0, RZ, R34, 0x1, RZ, 0xc0, !PT ;  /* 0x0000000122ff7812 */ /* 0x000fc4000780c0ff */
[--C-:B------:R-:W-:Y:S02]  /*2b60*/  SHF.R.U32.HI R34, RZ, 0x2, R33.reuse ;  /* 0x00000002ff227819 */ /* 0x100fe40000011621 */
[----:B------:R-:W-:Y:S01]  /*2b70*/  SHF.R.U32.HI R33, RZ, 0x1, R33 ;  /* 0x00000001ff217819 */ /* 0x000fe20000011621 */
[----:B------:R-:W5:Y:S01]  /*2b80*/  @P4 LDG.E.U16 R69, desc[UR24][R12.64] ;  /* 0x000000180c454981 */ /* 0x000f62000c1e1500 */
[----:B------:R-:W-:Y:S02]  /*2b90*/  PRMT R72, RZ, 0x7610, R72 ;  /* 0x00007610ff487816 */ /* 0x000fe40000000048 */
[----:B------:R-:W-:-:S05]  /*2ba0*/  LOP3.LUT P4, RZ, R33, 0x1, RZ, 0xc0, !PT ;  /* 0x0000000121ff7812 */ /* 0x000fca000788c0ff */
[----:B------:R0:W5:Y:S02]  /*2bb0*/  @P0 LDG.E.U16 R72, desc[UR24][R52.64] ;  /* 0x0000001834480981 */ /* 0x000164000c1e1500 */
[----:B0-----:R-:W-:Y:S02]  /*2bc0*/  PRMT R52, RZ, 0x7610, R52 ;  /* 0x00007610ff347816 */ /* 0x001fe40000000034 */
[----:B------:R-:W-:-:S04]  /*2bd0*/  PRMT R53, RZ, 0x7610, R53 ;  /* 0x00007610ff357816 */ /* 0x000fc80000000035 */
[----:B------:R-:W5:Y:S04]  /*2be0*/  @P4 LDG.E.U16 R52, desc[UR24][R18.64] ;  /* 0x0000001812344981 */ /* 0x000f68000c1e1500 */
[----:B------:R-:W5:Y:S01]  /*2bf0*/  @!P3 LDG.E.U16 R53, desc[UR24][R42.64] ;  /* 0x000000182a35b981 */ /* 0x000f62000c1e1500 */
[----:B------:R-:W-:-:S06]  /*2c00*/  PRMT R16, RZ, 0x7610, R16 ;  /* 0x00007610ff107816 */ /* 0x000fcc0000000010 */
[----:B------:R0:W5:Y:S01]  /*2c10*/  @!P6 LDG.E.U16 R16, desc[UR24][R6.64] ;  /* 0x000000180610e981 */ /* 0x000162000c1e1500 */
[----:B------:R-:W-:Y:S02]  /*2c20*/  LOP3.LUT P6, RZ, R34, 0x1, RZ, 0xc0, !PT ;  /* 0x0000000122ff7812 */ /* 0x000fe400078cc0ff */
[----:B------:R-:W-:Y:S02]  /*2c30*/  LOP3.LUT R34, R38, 0x1f, RZ, 0xc0, !PT ;  /* 0x0000001f26227812 */ /* 0x000fe400078ec0ff */
[----:B------:R-:W-:-:S03]  /*2c40*/  PRMT R70, RZ, 0x7610, R70 ;  /* 0x00007610ff467816 */ /* 0x000fc60000000046 */
[----:B0-----:R-:W-:-:S03]  /*2c50*/  IMAD R6, R34, R57, RZ ;  /* 0x0000003922067224 */ /* 0x001fc600078e02ff */
[----:B------:R0:W5:Y:S02]  /*2c60*/  @P5 LDG.E.U16 R70, desc[UR24][R8.64] ;  /* 0x0000001808465981 */ /* 0x000164000c1e1500 */
[C---:B------:R-:W-:Y:S02]  /*2c70*/  LEA R76, P5, R6.reuse, UR18, 0x1 ;  /* 0x00000012064c7c11 */ /* 0x040fe4000f8a08ff */
[----:B------:R-:W-:Y:S02]  /*2c80*/  PRMT R73, RZ, 0x7610, R73 ;  /* 0x00007610ff497816 */ /* 0x000fe40000000049 */
[----:B------:R-:W-:Y:S01]  /*2c90*/  LEA.HI.X.SX32 R77, R6, UR19, 0x1, P5 ;  /* 0x00000013064d7c11 */ /* 0x000fe2000a8f0eff */
[----:B-1----:R-:W-:Y:S02]  /*2ca0*/  IMAD R6, R78, UR4, RZ ;  /* 0x000000044e067c24 */ /* 0x002fe4000f8e02ff */
[----:B------:R-:W-:Y:S01]  /*2cb0*/  IMAD R7, R80, UR4, RZ ;  /* 0x0000000450077c24 */ /* 0x000fe2000f8e02ff */
[----:B------:R1:W5:Y:S01]  /*2cc0*/  @P6 LDG.E.U16 R73, desc[UR24][R14.64] ;  /* 0x000000180e496981 */ /* 0x000362000c1e1500 */
[----:B0-----:R-:W-:Y:S01]  /*2cd0*/  IMAD R8, R82, UR4, RZ ;  /* 0x0000000452087c24 */ /* 0x001fe2000f8e02ff */
[-C--:B------:R-:W-:Y:S01]  /*2ce0*/  LEA R106, P5, R6, R76.reuse, 0x1 ;  /* 0x0000004c066a7211 */ /* 0x080fe200078a08ff */
[----:B------:R-:W-:Y:S01]  /*2cf0*/  IMAD R9, R84, UR4, RZ ;  /* 0x0000000454097c24 */ /* 0x000fe2000f8e02ff */
[-C--:B------:R-:W-:Y:S01]  /*2d00*/  LEA R104, P6, R7, R76.reuse, 0x1 ;  /* 0x0000004c07687211 */ /* 0x080fe200078c08ff */
[----:B------:R-:W-:Y:S01]  /*2d10*/  IMAD R10, R86, UR4, RZ ;  /* 0x00000004560a7c24 */ /* 0x000fe2000f8e02ff */
[----:B------:R-:W-:Y:S01]  /*2d20*/  LEA.HI.X.SX32 R107, R6, R77, 0x1, P5 ;  /* 0x0000004d066b7211 */ /* 0x000fe200028f0eff */
[----:B------:R-:W-:Y:S01]  /*2d30*/  IMAD R11, R74, UR4, RZ ;  /* 0x000000044a0b7c24 */ /* 0x000fe2000f8e02ff */
[----:B------:R-:W-:-:S02]  /*2d40*/  LEA R102, P5, R8, R76, 0x1 ;  /* 0x0000004c08667211 */ /* 0x000fc400078a08ff */
[-C--:B------:R-:W-:Y:S02]  /*2d50*/  LEA.HI.X.SX32 R105, R7, R77.reuse, 0x1, P6 ;  /* 0x0000004d07697211 */ /* 0x080fe400030f0eff */
[-C--:B------:R-:W-:Y:S01]  /*2d60*/  LEA R100, P6, R9, R76.reuse, 0x1 ;  /* 0x0000004c09647211 */ /* 0x080fe200078c08ff */
[----:B------:R-:W-:Y:S01]  /*2d70*/  IMAD R12, R75, UR4, RZ ;  /* 0x000000044b0c7c24 */ /* 0x000fe2000f8e02ff */
[-C--:B------:R-:W-:Y:S01]  /*2d80*/  LEA.HI.X.SX32 R103, R8, R77.reuse, 0x1, P5 ;  /* 0x0000004d08677211 */ /* 0x080fe200028f0eff */
[----:B------:R-:W-:Y:S01]  /*2d90*/  IMAD R13, R88, UR4, RZ ;  /* 0x00000004580d7c24 */ /* 0x000fe2000f8e02ff */
[CC--:B------:R-:W-:Y:S02]  /*2da0*/  LEA R98, P5, R10.reuse, R76.reuse, 0x1 ;  /* 0x0000004c0a627211 */ /* 0x0c0fe400078a08ff */
[-C--:B------:R-:W-:Y:S02]  /*2db0*/  LEA.HI.X.SX32 R101, R9, R77.reuse, 0x1, P6 ;  /* 0x0000004d09657211 */ /* 0x080fe400030f0eff */
[-C--:B------:R-:W-:Y:S01]  /*2dc0*/  LEA R96, P6, R11, R76.reuse, 0x1 ;  /* 0x0000004c0b607211 */ /* 0x080fe200078c08ff */
[----:B-1----:R-:W-:Y:S01]  /*2dd0*/  IMAD R14, R79, UR4, RZ ;  /* 0x000000044f0e7c24 */ /* 0x002fe2000f8e02ff */
[----:B------:R-:W-:Y:S01]  /*2de0*/  LEA.HI.X.SX32 R99, R10, R77, 0x1, P5 ;  /* 0x0000004d0a637211 */ /* 0x000fe200028f0eff */
[----:B------:R-:W-:Y:S01]  /*2df0*/  IMAD R15, R90, UR4, RZ ;  /* 0x000000045a0f7c24 */ /* 0x000fe2000f8e02ff */
[----:B------:R-:W-:-:S02]  /*2e00*/  LEA R94, P5, R12, R76, 0x1 ;  /* 0x0000004c0c5e7211 */ /* 0x000fc400078a08ff */
[-C--:B------:R-:W-:Y:S02]  /*2e10*/  LEA.HI.X.SX32 R97, R11, R77.reuse, 0x1, P6 ;  /* 0x0000004d0b617211 */ /* 0x080fe400030f0eff */
[-C--:B------:R-:W-:Y:S01]  /*2e20*/  LEA R92, P6, R13, R76.reuse, 0x1 ;  /* 0x0000004c0d5c7211 */ /* 0x080fe200078c08ff */
[----:B------:R-:W-:Y:S01]  /*2e30*/  VIADD R33, R4, 0x1f ;  /* 0x0000001f04217836 */ /* 0x000fe20000000000 */
[-C--:B------:R-:W-:Y:S01]  /*2e40*/  LEA.HI.X.SX32 R95, R12, R77.reuse, 0x1, P5 ;  /* 0x0000004d0c5f7211 */ /* 0x080fe200028f0eff */
[----:B------:R-:W-:Y:S01]  /*2e50*/  IMAD R6, R91, UR4, RZ ;  /* 0x000000045b067c24 */ /* 0x000fe2000f8e02ff */
[CC--:B------:R-:W-:Y:S01]  /*2e60*/  LEA R90, P5, R14.reuse, R76.reuse, 0x1 ;  /* 0x0000004c0e5a7211 */ /* 0x0c0fe200078a08ff */
[----:B------:R-:W-:Y:S01]  /*2e70*/  IMAD R7, R81, UR4, RZ ;  /* 0x0000000451077c24 */ /* 0x000fe2000f8e02ff */
[-C--:B------:R-:W-:Y:S02]  /*2e80*/  LEA.HI.X.SX32 R93, R13, R77.reuse, 0x1, P6 ;  /* 0x0000004d0d5d7211 */ /* 0x080fe400030f0eff */
[-C--:B------:R-:W-:Y:S01]  /*2e90*/  LEA R88, P6, R15, R76.reuse, 0x1 ;  /* 0x0000004c0f587211 */ /* 0x080fe200078c08ff */
[----:B------:R-:W-:Y:S01]  /*2ea0*/  IMAD R8, R83, UR4, RZ ;  /* 0x0000000453087c24 */ /* 0x000fe2000f8e02ff */
[-C--:B------:R-:W-:Y:S01]  /*2eb0*/  LEA.HI.X.SX32 R91, R14, R77.reuse, 0x1, P5 ;  /* 0x0000004d0e5b7211 */ /* 0x080fe200028f0eff */
[----:B------:R-:W-:Y:S01]  /*2ec0*/  IMAD R9, R85, UR4, RZ ;  /* 0x0000000455097c24 */ /* 0x000fe2000f8e02ff */
[----:B------:R-:W-:Y:S01]  /*2ed0*/  ISETP.GT.AND P0, PT, R33, 0x1f, PT ;  /* 0x0000001f2100780c */ /* 0x000fe20003f04270 */
[----:B------:R-:W-:Y:S01]  /*2ee0*/  IMAD R10, R87, UR4, RZ ;  /* 0x00000004570a7c24 */ /* 0x000fe2000f8e02ff */
[----:B------:R-:W-:Y:S01]  /*2ef0*/  LEA R86, P5, R6, R76, 0x1 ;  /* 0x0000004c06567211 */ /* 0x000fe200078a08ff */
[----:B------:R-:W-:Y:S01]  /*2f00*/  IMAD R71, R71, UR4, RZ ;  /* 0x0000000447477c24 */ /* 0x000fe2000f8e02ff */
[----:B------:R-:W-:Y:S01]  /*2f10*/  LEA.HI.X.SX32 R89, R15, R77, 0x1, P6 ;  /* 0x0000004d0f597211 */ /* 0x000fe200030f0eff */
[----:B------:R-:W-:-:S04]  /*2f20*/  @!UP0 UIADD3 UR4, UPT, UPT, -UR6, 0x100000, URZ ;  /* 0x0010000006048890 */ /* 0x000fc8000fffe1ff */
[----:B------:R-:W-:Y:S02]  /*2f30*/  @!UP0 USHF.L.U32 UR5, UR4, 0xb, URZ ;  /* 0x0000000b04058899 */ /* 0x000fe400080006ff */
[----:B------:R-:W-:Y:S01]  /*2f40*/  @!UP0 USHF.L.U32 UR4, UR4, 0x1, URZ ;  /* 0x0000000104048899 */ /* 0x000fe200080006ff */
[CC--:B------:R-:W-:Y:S02]  /*2f50*/  LEA R84, P6, R7.reuse, R76.reuse, 0x1 ;  /* 0x0000004c07547211 */ /* 0x0c0fe400078c08ff */
[-C--:B------:R-:W-:Y:S02]  /*2f60*/  LEA.HI.X.SX32 R87, R6, R77.reuse, 0x1, P5 ;  /* 0x0000004d06577211 */ /* 0x080fe400028f0eff */
[-C--:B------:R-:W-:Y:S02]  /*2f70*/  LEA R82, P5, R8, R76.reuse, 0x1 ;  /* 0x0000004c08527211 */ /* 0x080fe400078a08ff */
[----:B------:R-:W-:Y:S01]  /*2f80*/  LEA.HI.X.SX32 R85, R7, R77, 0x1, P6 ;  /* 0x0000004d07557211 */ /* 0x000fe200030f0eff */
[----:B------:R-:W-:Y:S01]  /*2f90*/  VOTEU.ALL UP0, P2 ;  /* 0x0000000000ff7886 */ /* 0x000fe20001000000 */
[----:B------:R-:W-:-:S02]  /*2fa0*/  LEA R80, P6, R9, R76, 0x1 ;  /* 0x0000004c09507211 */ /* 0x000fc400078c08ff */
[-C--:B------:R-:W-:Y:S02]  /*2fb0*/  LEA.HI.X.SX32 R83, R8, R77.reuse, 0x1, P5 ;  /* 0x0000004d08537211 */ /* 0x080fe400028f0eff */
[CC--:B------:R-:W-:Y:S01]  /*2fc0*/  LEA R78, P5, R10.reuse, R76.reuse, 0x1 ;  /* 0x0000004c0a4e7211 */ /* 0x0c0fe200078a08ff */
[----:B------:R0:W1:Y:S01]  /*2fd0*/  @!UP0 SYNCS.EXCH.64 URZ, [UR11+0x2008], UR4 ;  /* 0x002008040bff85b2 */ /* 0x0000620008000100 */
[-C--:B------:R-:W-:Y:S02]  /*2fe0*/  LEA.HI.X.SX32 R81, R9, R77.reuse, 0x1, P6 ;  /* 0x0000004d09517211 */ /* 0x080fe400030f0eff */
[----:B------:R-:W-:Y:S02]  /*2ff0*/  LEA R76, P6, R71, R76, 0x1 ;  /* 0x0000004c474c7211 */ /* 0x000fe400078c08ff */
[----:B------:R-:W-:Y:S02]  /*3000*/  LEA.HI.X.SX32 R79, R10, R77, 0x1, P5 ;  /* 0x0000004d0a4f7211 */ /* 0x000fe400028f0eff */
[----:B------:R-:W-:-:S02]  /*3010*/  ISETP.LT.AND P5, PT, R34, R4, P0 ;  /* 0x000000042200720c */ /* 0x000fc400007a1270 */
[----:B------:R-:W-:Y:S01]  /*3020*/  LEA.HI.X.SX32 R77, R71, R77, 0x1, P6 ;  /* 0x0000004d474d7211 */ /* 0x000fe200030f0eff */
[----:B0-----:R-:W-:Y:S10]  /*3030*/  @!P0 BRA `(.L_x_6) ;  /* 0x0000000000448947 */ /* 0x001ff40003800000 */
[----:B-----5:R-:W-:Y:S02]  /*3040*/  PRMT R4, R66, 0x5410, R5 ;  /* 0x0000541042047816 */ /* 0x020fe40000000005 */
[----:B------:R-:W-:Y:S02]  /*3050*/  PRMT R11, R16, 0x5410, R17 ;  /* 0x00005410100b7816 */ /* 0x000fe40000000011 */
[----:B------:R-:W-:Y:S02]  /*3060*/  PRMT R5, R44, 0x5410, R63 ;  /* 0x000054102c057816 */ /* 0x000fe4000000003f */
[----:B------:R-:W-:Y:S02]  /*3070*/  PRMT R6, R46, 0x5410, R55 ;  /* 0x000054102e067816 */ /* 0x000fe40000000037 */
[----:B------:R-:W-:Y:S02]  /*3080*/  PRMT R7, R62, 0x5410, R67 ;  /* 0x000054103e077816 */ /* 0x000fe40000000043 */
[----:B------:R-:W-:-:S02]  /*3090*/  PRMT R8, R50, 0x5410, R47 ;  /* 0x0000541032087816 */ /* 0x000fc4000000002f */
[----:B------:R-:W-:Y:S02]  /*30a0*/  PRMT R9, R51, 0x5410, R60 ;  /* 0x0000541033097816 */ /* 0x000fe4000000003c */
        /* <DEDUP_REMOVED lines=8> */
[----:B------:R-:W-:-:S04]  /*3130*/  PRMT R19, R52, 0x5410, R53 ;  /* 0x0000541034137816 */ /* 0x000fc80000000035 */
[----:B------:R0:W-:Y:S03]  /*3140*/  STTM.x16 tmem[UR12+0x40], R4 ;  /* 0x00004004000079ed */ /* 0x0001e6000824000c */
.L_x_6:
[----:B------:R-:W2:Y:S01]  /*3150*/  FENCE.VIEW.ASYNC.T ;  /* 0x00000000000073c6 */ /* 0x000ea20000000200 */
[----:B0----5:R-:W-:Y:S01]  /*3160*/  PRMT R5, RZ, 0x7610, R5 ;  /* 0x00007610ff057816 */ /* 0x021fe20000000005 */
[----:B-12---:R-:W-:Y:S01]  /*3170*/  BAR.SYNC.DEFER_BLOCKING 0x0 ;  /* 0x0000000000007b1d */ /* 0x006fe20000010000 */
[----:B------:R-:W-:Y:S02]  /*3180*/  PRMT R7, RZ, 0x7610, R7 ;  /* 0x00007610ff077816 */ /* 0x000fe40000000007 */
[----:B------:R-:W-:Y:S02]  /*3190*/  PRMT R9, RZ, 0x7610, R9 ;  /* 0x00007610ff097816 */ /* 0x000fe40000000009 */
[----:B------:R-:W-:Y:S01]  /*31a0*/  PRMT R11, RZ, 0x7610, R11 ;  /* 0x00007610ff0b7816 */ /* 0x000fe2000000000b */
[----:B------:R-:W0:Y:S01]  /*31b0*/  LDCU UR4, c[0x0][0x3a0] ;  /* 0x00007400ff0477ac */ /* 0x000e220008000800 */
[----:B------:R-:W-:Y:S02]  /*31c0*/  PRMT R13, RZ, 0x7610, R13 ;  /* 0x00007610ff0d7816 */ /* 0x000fe4000000000d */
[----:B------:R-:W-:-:S02]  /*31d0*/  PRMT R15, RZ, 0x7610, R15 ;  /* 0x00007610ff0f7816 */ /* 0x000fc4000000000f */
[----:B------:R-:W-:Y:S02]  /*31e0*/  PRMT R17, RZ, 0x7610, R17 ;  /* 0x00007610ff117816 */ /* 0x000fe40000000011 */
[----:B------:R-:W-:Y:S02]  /*31f0*/  PRMT R19, RZ, 0x7610, R19 ;  /* 0x00007610ff137816 */ /* 0x000fe40000000013 */
[----:B------:R-:W-:Y:S02]  /*3200*/  PRMT R4, RZ, 0x7610, R4 ;  /* 0x00007610ff047816 */ /* 0x000fe40000000004 */
[----:B------:R-:W-:Y:S02]  /*3210*/  PRMT R6, RZ, 0x7610, R6 ;  /* 0x00007610ff067816 */ /* 0x000fe40000000006 */
[----:B------:R-:W-:Y:S02]  /*3220*/  PRMT R8, RZ, 0x7610, R8 ;  /* 0x00007610ff087816 */ /* 0x000fe40000000008 */
[----:B------:R-:W-:-:S02]  /*3230*/  PRMT R10, RZ, 0x7610, R10 ;  /* 0x00007610ff0a7816 */ /* 0x000fc4000000000a */
[----:B------:R-:W-:Y:S01]  /*3240*/  PRMT R12, RZ, 0x7610, R12 ;  /* 0x00007610ff0c7816 */ /* 0x000fe2000000000c */
[----:B------:R-:W2:Y:S01]  /*3250*/  @P5 LDG.E.U16 R5, desc[UR24][R106.64] ;  /* 0x000000186a055981 */ /* 0x000ea2000c1e1500 */
[----:B------:R-:W-:Y:S02]  /*3260*/  PRMT R14, RZ, 0x7610, R14 ;  /* 0x00007610ff0e7816 */ /* 0x000fe4000000000e */
[----:B------:R-:W-:Y:S01]  /*3270*/  PRMT R16, RZ, 0x7610, R16 ;  /* 0x00007610ff107816 */ /* 0x000fe20000000010 */
[----:B------:R-:W3:Y:S01]  /*3280*/  @P5 LDG.E.U16 R7, desc[UR24][R102.64] ;  /* 0x0000001866075981 */ /* 0x000ee2000c1e1500 */
[----:B------:R-:W-:-:S03]  /*3290*/  PRMT R18, RZ, 0x7610, R18 ;  /* 0x00007610ff127816 */ /* 0x000fc60000000012 */
[----:B------:R-:W4:Y:S04]  /*32a0*/  @P5 LDG.E.U16 R9, desc[UR24][R98.64] ;  /* 0x0000001862095981 */ /* 0x000f28000c1e1500 */
        /* <DEDUP_REMOVED lines=12> */
[----:B------:R-:W4:Y:S01]  /*3370*/  @P5 LDG.E.U16 R18, desc[UR24][R76.64] ;  /* 0x000000184c125981 */ /* 0x000f22000c1e1500 */
[----:B------:R-:W-:-:S04]  /*3380*/  SHF.R.S32.HI R40, RZ, 0x1f, R35 ;  /* 0x0000001fff287819 */ /* 0x000fc80000011423 */
[----:B------:R-:W-:Y:S02]  /*3390*/  SHF.L.U64.HI R37, R35, 0x1, R40 ;  /* 0x0000000123257819 */ /* 0x000fe40000010228 */
[----:B------:R-:W-:Y:S01]  /*33a0*/  SHF.R.S32.HI R40, RZ, 0x6, R38 ;  /* 0x00000006ff287819 */ /* 0x000fe20000011426 */
[----:B------:R-:W-:-:S03]  /*33b0*/  IMAD.SHL.U32 R35, R56, 0x20, RZ ;  /* 0x0000002038237824 */ /* 0x000fc600078e00ff */
[----:B------:R-:W-:Y:S01]  /*33c0*/  SGXT R40, R40, 0x1 ;  /* 0x000000012828781a */ /* 0x000fe20000000200 */
[----:B------:R-:W-:-:S03]  /*33d0*/  IMAD.WIDE R36, R35, 0x2, R36 ;  /* 0x0000000223247825 */ /* 0x000fc600078e0224 */
[----:B------:R-:W-:Y:S01]  /*33e0*/  LOP3.LUT R41, R40, 0x90, RZ, 0xc0, !PT ;  /* 0x0000009028297812 */ /* 0x000fe200078ec0ff */
[----:B------:R-:W-:Y:S01]  /*33f0*/  IMAD.SHL.U32 R38, R38, 0x2, RZ ;  /* 0x0000000226267824 */ /* 0x000fe200078e00ff */
[----:B------:R-:W-:-:S04]  /*3400*/  IADD3 R119, P3, PT, R36, UR16, RZ ;  /* 0x0000001024777c10 */ /* 0x000fc8000ff7e0ff */
[----:B------:R-:W-:Y:S02]  /*3410*/  LOP3.LUT R36, R41, 0x7e, R38, 0x78, !PT ;  /* 0x0000007e29247812 */ /* 0x000fe400078e7826 */
[----:B------:R-:W-:Y:S02]  /*3420*/  IADD3.X R120, PT, PT, R37, UR17, RZ, P3, !PT ;  /* 0x0000001125787c10 */ /* 0x000fe40009ffe4ff */
[----:B------:R-:W-:Y:S01]  /*3430*/  LOP3.LUT R37, R36, 0x20, RZ, 0x3c, !PT ;  /* 0x0000002024257812 */ /* 0x000fe200078e3cff */
[----:B0-----:R-:W-:-:S04]  /*3440*/  UIADD3 UR5, UPT, UPT, UR4, 0x1f, URZ ;  /* 0x0000001f04057890 */ /* 0x001fc8000fffe0ff */
[----:B------:R-:W-:-:S04]  /*3450*/  USHF.R.S32.HI UR4, URZ, 0x1f, UR5 ;  /* 0x0000001fff047899 */ /* 0x000fc80008011405 */
[----:B------:R-:W-:Y:S01]  /*3460*/  ULEA.HI UR4, UR4, UR5, URZ, 0x5 ;  /* 0x0000000504047291 */ /* 0x000fe2000f8f28ff */
[----:B------:R-:W-:-:S03]  /*3470*/  ISETP.NE.U32.AND P0, PT, R39, RZ, PT ;  /* 0x000000ff2700720c */ /* 0x000fc60003f05070 */
[----:B------:R-:W-:Y:S01]  /*3480*/  USHF.R.S32.HI UR4, URZ, 0x5, UR4 ;  /* 0x00000005ff047899 */ /* 0x000fe20008011404 */
[----:B------:R-:W-:-:S03]  /*3490*/  ISETP.LT.OR P3, PT, R33, 0x20, P0 ;  /* 0x000000202100780c */ /* 0x000fc60000761670 */
[----:B------:R-:W-:-:S04]  /*34a0*/  UISETP.LT.AND UP0, UPT, UR4, 0x1, UPT ;  /* 0x000000010400788c */ /* 0x000fc8000bf01270 */
[----:B------:R-:W-:Y:S01]  /*34b0*/  USEL UR4, UR4, 0x1, !UP0 ;  /* 0x0000000104047887 */ /* 0x000fe2000c000000 */
[----:B------:R-:W-:Y:S01]  /*34c0*/  SHF.R.S32.HI R55, RZ, 0x1f, R56 ;  /* 0x0000001fff377819 */ /* 0x000fe20000011438 */
[C---:B------:R-:W-:Y:S02]  /*34d0*/  IMAD R39, R56.reuse, 0xf, RZ ;  /* 0x0000000f38277824 */ /* 0x040fe400078e02ff */
[----:B------:R-:W-:Y:S01]  /*34e0*/  UIADD3 UR16, UPT, UPT, UR4, -0x1, URZ ;  /* 0xffffffff04107890 */ /* 0x000fe2000fffe0ff */
[C---:B------:R-:W-:Y:S02]  /*34f0*/  IMAD.SHL.U32 R40, R56.reuse, 0x10, RZ ;  /* 0x0000001038287824 */ /* 0x040fe400078e00ff */
[C---:B------:R-:W-:Y:S02]  /*3500*/  IMAD R41, R56.reuse, 0x11, RZ ;  /* 0x0000001138297824 */ /* 0x040fe400078e02ff */
[C---:B------:R-:W-:Y:S02]  /*3510*/  IMAD R42, R56.reuse, 0x12, RZ ;  /* 0x00000012382a7824 */ /* 0x040fe400078e02ff */
[----:B------:R-:W-:-:S02]  /*3520*/  IMAD R43, R56, 0x13, RZ ;  /* 0x00000013382b7824 */ /* 0x000fc400078e02ff */
[C---:B------:R-:W-:Y:S02]  /*3530*/  IMAD R44, R56.reuse, 0x14, RZ ;  /* 0x00000014382c7824 */ /* 0x040fe400078e02ff */
[C---:B------:R-:W-:Y:S02]  /*3540*/  IMAD R45, R56.reuse, 0x15, RZ ;  /* 0x00000015382d7824 */ /* 0x040fe400078e02ff */
[C---:B------:R-:W-:Y:S02]  /*3550*/  IMAD R46, R56.reuse, 0x16, RZ ;  /* 0x00000016382e7824 */ /* 0x040fe400078e02ff */
[C---:B------:R-:W-:Y:S02]  /*3560*/  IMAD R47, R56.reuse, 0x17, RZ ;  /* 0x00000017382f7824 */ /* 0x040fe400078e02ff */
[C---:B------:R-:W-:Y:S02]  /*3570*/  IMAD R48, R56.reuse, 0x18, RZ ;  /* 0x0000001838307824 */ /* 0x040fe400078e02ff */
[----:B------:R-:W-:-:S02]  /*3580*/  IMAD R49, R56, 0x19, RZ ;  /* 0x0000001938317824 */ /* 0x000fc400078e02ff */
[C---:B------:R-:W-:Y:S02]  /*3590*/  IMAD R50, R56.reuse, 0x1a, RZ ;  /* 0x0000001a38327824 */ /* 0x040fe400078e02ff */
[C---:B------:R-:W-:Y:S02]  /*35a0*/  IMAD R51, R56.reuse, 0x1b, RZ ;  /* 0x0000001b38337824 */ /* 0x040fe400078e02ff */
[C---:B------:R-:W-:Y:S02]  /*35b0*/  IMAD R52, R56.reuse, 0x1c, RZ ;  /* 0x0000001c38347824 */ /* 0x040fe400078e02ff */
[C---:B------:R-:W-:Y:S01]  /*35c0*/  IMAD R53, R56.reuse, 0x1d, RZ ;  /* 0x0000001d38357824 */ /* 0x040fe200078e02ff */
[----:B------:R-:W-:Y:S02]  /*35d0*/  UISETP.NE.U32.AND UP0, UPT, UR16, URZ, UPT ;  /* 0x000000ff1000728c */ /* 0x000fe4000bf05070 */
[----:B------:R-:W-:Y:S01]  /*35e0*/  UIADD3 UR20, UPT, UPT, UR10, 0x40, URZ ;  /* 0x000000400a147890 */ /* 0x000fe2000fffe0ff */
[----:B------:R-:W-:Y:S01]  /*35f0*/  IMAD.SHL.U32 R38, R57, 0x20, RZ ;  /* 0x0000002039267824 */ /* 0x000fe200078e00ff */
[C---:B------:R-:W-:Y:S01]  /*3600*/  SHF.L.U64.HI R55, R56.reuse, 0x1, R55 ;  /* 0x0000000138377819 */ /* 0x040fe20000010237 */
[C---:B------:R-:W-:Y:S01]  /*3610*/  IMAD R54, R56.reuse, 0x1e, RZ ;  /* 0x0000001e38367824 */ /* 0x040fe200078e02ff */
[----:B------:R-:W-:Y:S01]  /*3620*/  SHF.R.S32.HI R57, RZ, 0x1f, R20 ;  /* 0x0000001fff397819 */ /* 0x000fe20000011414 */
[----:B------:R-:W-:Y:S01]  /*3630*/  IMAD R56, R56, 0x1f, RZ ;  /* 0x0000001f38387824 */ /* 0x000fe200078e02ff */
[----:B------:R-:W-:-:S02]  /*3640*/  SHF.R.S32.HI R60, RZ, 0x1f, R25 ;  /* 0x0000001fff3c7819 */ /* 0x000fc40000011419 */
[----:B------:R-:W-:Y:S02]  /*3650*/  SHF.R.S32.HI R62, RZ, 0x1f, R31 ;  /* 0x0000001fff3e7819 */ /* 0x000fe4000001141f */
[----:B------:R-:W-:Y:S02]  /*3660*/  SHF.R.S32.HI R65, RZ, 0x1f, R24 ;  /* 0x0000001fff417819 */ /* 0x000fe40000011418 */
[----:B------:R-:W-:Y:S02]  /*3670*/  SHF.R.S32.HI R69, RZ, 0x1f, R30 ;  /* 0x0000001fff457819 */ /* 0x000fe4000001141e */
[----:B------:R-:W-:Y:S02]  /*3680*/  SHF.R.S32.HI R70, RZ, 0x1f, R39 ;  /* 0x0000001fff467819 */ /* 0x000fe40000011427 */
[----:B------:R-:W-:Y:S02]  /*3690*/  SHF.R.S32.HI R71, RZ, 0x1f, R40 ;  /* 0x0000001fff477819 */ /* 0x000fe40000011428 */
        /* <DEDUP_REMOVED lines=12> */
[----:B------:R-:W-:Y:S01]  /*3760*/  SHF.R.S32.HI R116, RZ, 0x1f, R53 ;  /* 0x0000001fff747819 */ /* 0x000fe20000011435 */
[----:B--2---:R0:W-:Y:S04]  /*3770*/  STS.U16 [R36+UR11], R5 ;  /* 0x0000000524007988 */ /* 0x0041e8000800040b */
[----:B---3--:R-:W-:Y:S04]  /*3780*/  STS.U16 [R36+UR11+0x200], R7 ;  /* 0x0002000724007988 */ /* 0x008fe8000800040b */
[----:B----4-:R-:W-:Y:S04]  /*3790*/  STS.U16 [R36+UR11+0x400], R9 ;  /* 0x0004000924007988 */ /* 0x010fe8000800040b */
[----:B------:R-:W-:Y:S04]  /*37a0*/  STS.U16 [R36+UR11+0x600], R11 ;  /* 0x0006000b24007988 */ /* 0x000fe8000800040b */
[----:B------:R-:W-:Y:S04]  /*37b0*/  STS.U16 [R36+UR11+0x800], R13 ;  /* 0x0008000d24007988 */ /* 0x000fe8000800040b */
[----:B------:R-:W-:Y:S04]  /*37c0*/  STS.U16 [R36+UR11+0xa00], R15 ;  /* 0x000a000f24007988 */ /* 0x000fe8000800040b */
[----:B------:R-:W-:Y:S04]  /*37d0*/  STS.U16 [R36+UR11+0xc00], R17 ;  /* 0x000c001124007988 */ /* 0x000fe8000800040b */
[----:B------:R-:W-:Y:S04]  /*37e0*/  STS.U16 [R36+UR11+0xe00], R19 ;  /* 0x000e001324007988 */ /* 0x000fe8000800040b */
[----:B------:R1:W-:Y:S04]  /*37f0*/  STS.U16 [R37+UR11+0x100], R4 ;  /* 0x0001000425007988 */ /* 0x0003e8000800040b */
[----:B------:R2:W-:Y:S04]  /*3800*/  STS.U16 [R37+UR11+0x300], R6 ;  /* 0x0003000625007988 */ /* 0x0005e8000800040b */
[----:B------:R3:W-:Y:S04]  /*3810*/  STS.U16 [R37+UR11+0x500], R8 ;  /* 0x0005000825007988 */ /* 0x0007e8000800040b */
[----:B------:R4:W-:Y:S04]  /*3820*/  STS.U16 [R37+UR11+0x700], R10 ;  /* 0x0007000a25007988 */ /* 0x0009e8000800040b */
[----:B------:R0:W-:Y:S04]  /*3830*/  STS.U16 [R37+UR11+0x900], R12 ;  /* 0x0009000c25007988 */ /* 0x0001e8000800040b */
[----:B------:R0:W-:Y:S04]  /*3840*/  STS.U16 [R37+UR11+0xb00], R14 ;  /* 0x000b000e25007988 */ /* 0x0001e8000800040b */
[----:B------:R1:W-:Y:S04]  /*3850*/  STS.U16 [R37+UR11+0xd00], R16 ;  /* 0x000d001025007988 */ /* 0x0003e8000800040b */
[----:B------:R3:W-:Y:S01]  /*3860*/  STS.U16 [R37+UR11+0xf00], R18 ;  /* 0x000f001225007988 */ /* 0x0007e2000800040b */
[----:B------:R0:W-:Y:S06]  /*3870*/  MEMBAR.ALL.CTA ;  /* 0x0000000000007992 */ /* 0x0001ec0000008000 */
[----:B0-----:R-:W0:Y:S01]  /*3880*/  FENCE.VIEW.ASYNC.S ;  /* 0x00000000000073c6 */ /* 0x001e220000000000 */
[----:B------:R-:W-:-:S02]  /*3890*/  SHF.R.S32.HI R5, RZ, 0x1f, R28 ;  /* 0x0000001fff057819 */ /* 0x000fc4000001141c */
[----:B-1----:R-:W-:Y:S02]  /*38a0*/  SHF.R.S32.HI R4, RZ, 0x1f, R21 ;  /* 0x0000001fff047819 */ /* 0x002fe40000011415 */
[----:B--2---:R-:W-:Y:S02]  /*38b0*/  SHF.R.S32.HI R6, RZ, 0x1f, R27 ;  /* 0x0000001fff067819 */ /* 0x004fe4000001141b */
[----:B---3--:R-:W-:Y:S02]  /*38c0*/  SHF.R.S32.HI R8, RZ, 0x1f, R23 ;  /* 0x0000001fff087819 */ /* 0x008fe40000011417 */
[----:B------:R-:W-:Y:S02]  /*38d0*/  SHF.R.S32.HI R7, RZ, 0x1f, R22 ;  /* 0x0000001fff077819 */ /* 0x000fe40000011416 */
[----:B------:R-:W-:Y:S02]  /*38e0*/  SHF.R.S32.HI R9, RZ, 0x1f, R26 ;  /* 0x0000001fff097819 */ /* 0x000fe4000001141a */
[----:B----4-:R-:W-:-:S02]  /*38f0*/  SHF.R.S32.HI R10, RZ, 0x1f, R29 ;  /* 0x0000001fff0a7819 */ /* 0x010fc4000001141d */
[----:B------:R-:W-:Y:S01]  /*3900*/  SHF.R.S32.HI R11, RZ, 0x1f, R32 ;  /* 0x0000001fff0b7819 */ /* 0x000fe20000011420 */
[----:B0-----:R-:W-:Y:S06]  /*3910*/  BAR.SYNC.DEFER_BLOCKING 0x0 ;  /* 0x0000000000007b1d */ /* 0x001fec0000010000 */
[----:B------:R-:W-:Y:S05]  /*3920*/  @P3 BRA `(.L_x_7) ;  /* 0x00000000004c3947 */ /* 0x000fea0003800000 */
[----:B------:R-:W-:Y:S01]  /*3930*/  USHF.R.U32.HI UR6, URZ, 0x4, UR11 ;  /* 0x00000004ff067899 */ /* 0x000fe2000801160b */
[----:B------:R-:W-:Y:S01]  /*3940*/  UMOV UR8, 0xfffffffe ;  /* 0xfffffffe00087882 */ /* 0x000fe20000000000 */
[----:B------:R-:W-:Y:S02]  /*3950*/  UMOV UR9, 0x7fffbfdf ;  /* 0x7fffbfdf00097882 */ /* 0x000fe40000000000 */
[----:B------:R-:W-:Y:S01]  /*3960*/  USGXT.U32 UR6, UR6, 0xe ;  /* 0x0000000e0606789a */ /* 0x000fe20008000000 */
[----:B------:R-:W-:Y:S01]  /*3970*/  UMOV UR7, URZ ;  /* 0x000000ff00077c82 */ /* 0x000fe20008000000 */
[----:B------:R-:W-:Y:S02]  /*3980*/  UIADD3 UR14, UPT, UPT, UR10, 0x48, URZ ;  /* 0x000000480a0e7890 */ /* 0x000fe4000fffe0ff */
[----:B------:R-:W-:Y:S01]  /*3990*/  UIADD3.64 UR8, UPT, UPT, UR6, -UR8, URZ ;  /* 0x8000000806087297 */ /* 0x000fe2000fffe0ff */
[----:B------:R-:W-:Y:S01]  /*39a0*/  UMOV UR18, 0x0 ;  /* 0x0000000000127882 */ /* 0x000fe20000000000 */
[----:B------:R-:W-:Y:S01]  /*39b0*/  UMOV UR19, 0x8100010 ;  /* 0x0810001000137882 */ /* 0x000fe20000000000 */
[----:B------:R-:W-:Y:S01]  /*39c0*/  UMOV UR4, UR13 ;  /* 0x0000000d00047c82 */ /* 0x000fe20008000000 */
[----:B------:R-:W-:Y:S01]  /*39d0*/  UMOV UR5, URZ ;  /* 0x000000ff00057c82 */ /* 0x000fe20008000000 */
[----:B------:R-:W-:Y:S01]  /*39e0*/  UMOV UR7, 0x80004020 ;  /* 0x8000402000077882 */ /* 0x000fe20000000000 */
[----:B------:R-:W-:Y:S01]  /*39f0*/  UMOV UR22, 0x0 ;  /* 0x0000000000167882 */ /* 0x000fe20000000000 */
[----:B------:R-:W-:Y:S01]  /*3a00*/  UMOV UR23, 0x8100010 ;  /* 0x0810001000177882 */ /* 0x000fe20000000000 */
[----:B------:R-:W-:Y:S01]  /*3a10*/  UMOV UR4, UR4 ;  /* 0x0000000400047c82 */ /* 0x000fe20008000000 */
[----:B------:R0:W-:Y:S01]  /*3a20*/  UTCHMMA tmem[UR20], gdesc[UR6], tmem[UR10], tmem[UR18], idesc[UR19], !UPT ;  /* 0x00ff1206140079ea */ /* 0x0001e2000f80000a */
[----:B------:R0:W-:Y:S01]  /*3a30*/  UTCHMMA tmem[UR14], gdesc[UR8], tmem[UR10], tmem[UR22], idesc[UR23], UPT ;  /* 0x00ff16080e0079ea */ /* 0x0001e2000b80000a */
[----:B------:R0:W-:Y:S01]  /*3a40*/  UTCBAR [UR4], URZ ;  /* 0x000000ff040073e9 */ /* 0x0001e200080000ff */
[----:B------:R-:W-:Y:S01]  /*3a50*/  NOP ;  /* 0x0000000000007918 */ /* 0x000fe20000000000 */
.L_x_7:
[----:B------:R-:W-:Y:S01]  /*3a60*/  SHF.R.S32.HI R117, RZ, 0x1f, R54 ;  /* 0x0000001fff757819 */ /* 0x000fe20000011436 */
[----:B0-----:R-:W-:Y:S01]  /*3a70*/  UMOV UR4, URZ ;  /* 0x000000ff00047c82 */ /* 0x001fe20008000000 */
[----:B------:R-:W-:Y:S01]  /*3a80*/  SHF.R.S32.HI R13, RZ, 0x1f, R56 ;  /* 0x0000001fff0d7819 */ /* 0x000fe20000011438 */
[----:B------:R-:W-:Y:S06]  /*3a90*/  BRA.U !UP0, `(.L_x_8) ;  /* 0x0000001508147547 */ /* 0x000fec000b800000 */
[----:B------:R-:W-:Y:S01]  /*3aa0*/  UIADD3 UR5, UPT, UPT, UR11, 0x1000, URZ ;  /* 0x000010000b057890 */ /* 0x000fe2000fffe0ff */
[----:B------:R-:W-:Y:S01]  /*3ab0*/  SHF.L.U64.HI R57, R20, 0x1, R57 ;  /* 0x0000000114397819 */ /* 0x000fe20000010239 */
[----:B------:R-:W-:Y:S01]  /*3ac0*/  UMOV UR14, 0xfffffffe ;  /* 0xfffffffe000e7882 */ /* 0x000fe20000000000 */
[----:B------:R-:W-:Y:S01]  /*3ad0*/  SHF.L.U64.HI R58, R28, 0x1, R5 ;  /* 0x000000011c3a7819 */ /* 0x000fe20000010205 */
[----:B------:R-:W-:Y:S01]  /*3ae0*/  USHF.R.U32.HI UR5, URZ, 0x4, UR5 ;  /* 0x00000004ff057899 */ /* 0x000fe20008011605 */
[----:B------:R-:W-:Y:S01]  /*3af0*/  SHF.L.U64.HI R59, R21, 0x1, R4 ;  /* 0x00000001153b7819 */ /* 0x000fe20000010204 */
[----:B------:R-:W-:Y:S01]  /*3b00*/  UMOV UR15, 0x7fffbfdf ;  /* 0x7fffbfdf000f7882 */ /* 0x000fe20000000000 */
[----:B------:R-:W-:Y:S01]  /*3b10*/  SHF.L.U64.HI R60, R25, 0x1, R60 ;  /* 0x00000001193c7819 */ /* 0x000fe2000001023c */
[----:B------:R-:W-:Y:S01]  /*3b20*/  USGXT.U32 UR6, UR5, 0xe ;  /* 0x0000000e0506789a */ /* 0x000fe20008000000 */
[----:B------:R-:W-:Y:S01]  /*3b30*/  SHF.L.U64.HI R61, R27, 0x1, R6 ;  /* 0x000000011b3d7819 */ /* 0x000fe20000010206 */
[----:B------:R-:W-:Y:S01]  /*3b40*/  UMOV UR7, URZ ;  /* 0x000000ff00077c82 */ /* 0x000fe20008000000 */
[----:B------:R-:W-:Y:S01]  /*3b50*/  SHF.L.U64.HI R62, R31, 0x1, R62 ;  /* 0x000000011f3e7819 */ /* 0x000fe2000001023e */
[----:B------:R-:W-:Y:S01]  /*3b60*/  UIADD3.64 UR14, UPT, UPT, UR6, -UR14, URZ ;  /* 0x8000000e060e7297 */ /* 0x000fe2000fffe0ff */
[----:B------:R-:W-:Y:S01]  /*3b70*/  SHF.L.U64.HI R63, R23, 0x1, R8 ;  /* 0x00000001173f7819 */ /* 0x000fe20000010208 */
[----:B------:R-:W-:Y:S01]  /*3b80*/  UMOV UR21, UR16 ;  /* 0x0000001000157c82 */ /* 0x000fe20008000000 */
[----:B------:R-:W-:Y:S01]  /*3b90*/  SHF.L.U64.HI R64, R22, 0x1, R7 ;  /* 0x0000000116407819 */ /* 0x000fe20000010207 */
[----:B------:R-:W-:Y:S01]  /*3ba0*/  UMOV UR22, 0x1 ;  /* 0x0000000100167882 */ /* 0x000fe20000000000 */
[----:B------:R-:W-:Y:S01]  /*3bb0*/  SHF.L.U64.HI R65, R24, 0x1, R65 ;  /* 0x0000000118417819 */ /* 0x000fe20000010241 */
[----:B------:R-:W-:Y:S01]  /*3bc0*/  UMOV UR5, URZ ;  /* 0x000000ff00057c82 */ /* 0x000fe20008000000 */
[----:B------:R-:W-:-:S02]  /*3bd0*/  SHF.L.U64.HI R66, R26, 0x1, R9 ;  /* 0x000000011a427819 */ /* 0x000fc40000010209 */
[----:B------:R-:W-:Y:S02]  /*3be0*/  SHF.L.U64.HI R67, R29, 0x1, R10 ;  /* 0x000000011d437819 */ /* 0x000fe4000001020a */
[----:B------:R-:W-:Y:S02]  /*3bf0*/  SHF.L.U64.HI R68, R32, 0x1, R11 ;  /* 0x0000000120447819 */ /* 0x000fe4000001020b */
[----:B------:R-:W-:Y:S02]  /*3c00*/  SHF.L.U64.HI R69, R30, 0x1, R69 ;  /* 0x000000011e457819 */ /* 0x000fe40000010245 */
[----:B------:R-:W-:Y:S02]  /*3c10*/  SHF.L.U64.HI R70, R39, 0x1, R70 ;  /* 0x0000000127467819 */ /* 0x000fe40000010246 */
[----:B------:R-:W-:Y:S02]  /*3c20*/  SHF.L.U64.HI R71, R40, 0x1, R71 ;  /* 0x0000000128477819 */ /* 0x000fe40000010247 */
        /* <DEDUP_REMOVED lines=14> */
[----:B------:R-:W-:-:S07]  /*3d10*/  SHF.L.U64.HI R118, R56, 0x1, R13 ;  /* 0x0000000138767819 */ /* 0x000fce000001020d */
.L_x_11:
[C---:B------:R-:W-:Y:S02]  /*3d20*/  ISETP.GT.AND P5, PT, R3.reuse, 0x2, PT ;  /* 0x000000020300780c */ /* 0x040fe40003fa4270 */
[C---:B------:R-:W-:Y:S02]  /*3d30*/  ISETP.GT.AND P4, PT, R3.reuse, 0x3, PT ;  /* 0x000000030300780c */ /* 0x040fe40003f84270 */
[-C--:B------:R-:W-:Y:S02]  /*3d40*/  LEA R6, P3, R20, R119.reuse, 0x1 ;  /* 0x0000007714067211 */ /* 0x080fe400078608ff */
[----:B------:R-:W-:Y:S02]  /*3d50*/  LEA R8, P6, R28, R119, 0x1 ;  /* 0x000000771c087211 */ /* 0x000fe400078c08ff */
[----:B------:R-:W-:Y:S01]  /*3d60*/  PRMT R124, RZ, 0x7610, R124 ;  /* 0x00007610ff7c7816 */ /* 0x000fe2000000007c */
[C---:B------:R-:W-:Y:S01]  /*3d70*/  IMAD.X R7, R120.reuse, 0x1, R57, P3 ;  /* 0x0000000178077824 */ /* 0x040fe200018e0639 */
[----:B------:R-:W-:Y:S01]  /*3d80*/  PRMT R123, RZ, 0x7610, R123 ;  /* 0x00007610ff7b7816 */ /* 0x000fe2000000007b */
[----:B------:R-:W-:Y:S01]  /*3d90*/  IMAD.X R9, R120, 0x1, R58, P6 ;  /* 0x0000000178097824 */ /* 0x000fe200030e063a */
[----:B------:R-:W-:-:S02]  /*3da0*/  ISETP.GT.AND P3, PT, R3, 0x4, PT ;  /* 0x000000040300780c */ /* 0x000fc40003f64270 */
[----:B------:R-:W-:Y:S01]  /*3db0*/  ISETP.GT.AND P6, PT, R3, 0x5, PT ;  /* 0x000000050300780c */ /* 0x000fe20003fc4270 */
[----:B------:R0:W2:Y:S01]  /*3dc0*/  @P5 LDG.E.U16 R124, desc[UR24][R6.64] ;  /* 0x00000018067c5981 */ /* 0x0000a2000c1e1500 */
[----:B------:R-:W-:-:S03]  /*3dd0*/  LEA R10, P5, R21, R119, 0x1 ;  /* 0x00000077150a7211 */ /* 0x000fc600078a08ff */
[----:B------:R1:W2:Y:S01]  /*3de0*/  @P4 LDG.E.U16 R123, desc[UR24][R8.64] ;  /* 0x00000018087b4981 */ /* 0x0002a2000c1e1500 */
[----:B------:R-:W-:Y:S01]  /*3df0*/  LEA R4, P4, R25, R119, 0x1 ;  /* 0x0000007719047211 */ /* 0x000fe200078808ff */
[C---:B------:R-:W-:Y:S01]  /*3e00*/  IMAD.X R11, R120.reuse, 0x1, R59, P5 ;  /* 0x00000001780b7824 */ /* 0x040fe200028e063b */
[----:B------:R-:W-:Y:S02]  /*3e10*/  PRMT R121, RZ, 0x7610, R121 ;  /* 0x00007610ff797816 */ /* 0x000fe40000000079 */
[----:B------:R-:W-:Y:S01]  /*3e20*/  PRMT R122, RZ, 0x7610, R122 ;  /* 0x00007610ff7a7816 */ /* 0x000fe2000000007a */
[----:B------:R-:W-:Y:S01]  /*3e30*/  IMAD.X R5, R120, 0x1, R60, P4 ;  /* 0x0000000178057824 */ /* 0x000fe200020e063c */
[C---:B------:R-:W-:Y:S02]  /*3e40*/  ISETP.GT.AND P5, PT, R3.reuse, 0x6, PT ;  /* 0x000000060300780c */ /* 0x040fe40003fa4270 */
[----:B------:R3:W4:Y:S01]  /*3e50*/  @P3 LDG.E.U16 R121, desc[UR24][R10.64] ;  /* 0x000000180a793981 */ /* 0x000722000c1e1500 */
[----:B------:R-:W-:-:S02]  /*3e60*/  ISETP.GT.AND P4, PT, R3, 0x7, PT ;  /* 0x000000070300780c */ /* 0x000fc40003f84270 */
[-C--:B0-----:R-:W-:Y:S01]  /*3e70*/  LEA R6, P3, R27, R119.reuse, 0x1 ;  /* 0x000000771b067211 */ /* 0x081fe200078608ff */
[----:B------:R0:W4:Y:S01]  /*3e80*/  @P6 LDG.E.U16 R122, desc[UR24][R4.64] ;  /* 0x00000018047a6981 */ /* 0x000122000c1e1500 */
[----:B-1----:R-:W-:Y:S02]  /*3e90*/  LEA R8, P6, R31, R119, 0x1 ;  /* 0x000000771f087211 */ /* 0x002fe400078c08ff */
[----:B------:R-:W-:Y:S01]  /*3ea0*/  PRMT R19, RZ, 0x7610, R19 ;  /* 0x00007610ff137816 */ /* 0x000fe20000000013 */
[C---:B------:R-:W-:Y:S01]  /*3eb0*/  IMAD.X R7, R120.reuse, 0x1, R61, P3 ;  /* 0x0000000178077824 */ /* 0x040fe200018e063d */
[----:B------:R-:W-:Y:S01]  /*3ec0*/  PRMT R18, RZ, 0x7610, R18 ;  /* 0x00007610ff127816 */ /* 0x000fe20000000012 */
[----:B------:R-:W-:Y:S01]  /*3ed0*/  IMAD.X R9, R120, 0x1, R62, P6 ;  /* 0x0000000178097824 */ /* 0x000fe200030e063e */
[C---:B------:R-:W-:Y:S02]  /*3ee0*/  ISETP.GT.AND P3, PT, R3.reuse, 0x8, PT ;  /* 0x000000080300780c */ /* 0x040fe40003f64270 */
[----:B------:R1:W5:Y:S01]  /*3ef0*/  @P5 LDG.E.U16 R19, desc[UR24][R6.64] ;  /* 0x0000001806135981 */ /* 0x000362000c1e1500 */
[----:B------:R-:W-:-:S02]  /*3f00*/  ISETP.GT.AND P6, PT, R3, 0x9, PT ;  /* 0x000000090300780c */ /* 0x000fc40003fc4270 */
[-C--:B---3--:R-:W-:Y:S01]  /*3f10*/  LEA R10, P5, R23, R119.reuse, 0x1 ;  /* 0x00000077170a7211 */ /* 0x088fe200078a08ff */
[----:B------:R3:W5:Y:S01]  /*3f20*/  @P4 LDG.E.U16 R18, desc[UR24][R8.64] ;  /* 0x0000001808124981 */ /* 0x000762000c1e1500 */
[----:B0-----:R-:W-:Y:S02]  /*3f30*/  LEA R4, P4, R22, R119, 0x1 ;  /* 0x0000007716047211 */ /* 0x001fe400078808ff */
[----:B------:R-:W-:Y:S01]  /*3f40*/  PRMT R15, RZ, 0x7610, R15 ;  /* 0x00007610ff0f7816 */ /* 0x000fe2000000000f */
[C---:B------:R-:W-:Y:S01]  /*3f50*/  IMAD.X R11, R120.reuse, 0x1, R63, P5 ;  /* 0x00000001780b7824 */ /* 0x040fe200028e063f */
[----:B------:R-:W-:Y:S01]  /*3f60*/  PRMT R14, RZ, 0x7610, R14 ;  /* 0x00007610ff0e7816 */ /* 0x000fe2000000000e */
[----:B------:R-:W-:Y:S01]  /*3f70*/  IMAD.X R5, R120, 0x1, R64, P4 ;  /* 0x0000000178057824 */ /* 0x000fe200020e0640 */
[C---:B------:R-:W-:Y:S02]  /*3f80*/  ISETP.GT.AND P5, PT, R3.reuse, 0xa, PT ;  /* 0x0000000a0300780c */ /* 0x040fe40003fa4270 */
[----:B------:R0:W5:Y:S01]  /*3f90*/  @P3 LDG.E.U16 R15, desc[UR24][R10.64] ;  /* 0x000000180a0f3981 */ /* 0x000162000c1e1500 */
[----:B------:R-:W-:-:S02]  /*3fa0*/  ISETP.GT.AND P4, PT, R3, 0xb, PT ;  /* 0x0000000b0300780c */ /* 0x000fc40003f84270 */
[-C--:B-1----:R-:W-:Y:S01]  /*3fb0*/  LEA R6, P3, R24, R119.reuse, 0x1 ;  /* 0x0000007718067211 */ /* 0x082fe200078608ff */
[----:B------:R1:W5:Y:S01]  /*3fc0*/  @P6 LDG.E.U16 R14, desc[UR24][R4.64] ;  /* 0x00000018040e6981 */ /* 0x000362000c1e1500 */
[----:B---3--:R-:W-:Y:S02]  /*3fd0*/  LEA R8, P6, R26, R119, 0x1 ;  /* 0x000000771a087211 */ /* 0x008fe400078c08ff */
[----:B------:R-:W-:Y:S01]  /*3fe0*/  PRMT R17, RZ, 0x7610, R17 ;  /* 0x00007610ff117816 */ /* 0x000fe20000000011 */
[C---:B------:R-:W-:Y:S01]  /*3ff0*/  IMAD.X R7, R120.reuse, 0x1, R65, P3 ;  /* 0x0000000178077824 */ /* 0x040fe200018e0641 */
[----:B------:R-:W-:Y:S01]  /*4000*/  PRMT R16, RZ, 0x7610, R16 ;  /* 0x00007610ff107816 */ /* 0x000fe20000000010 */
[----:B------:R-:W-:Y:S01]  /*4010*/  IMAD.X R9, R120, 0x1, R66, P6 ;  /* 0x0000000178097824 */ /* 0x000fe200030e0642 */
[C---:B------:R-:W-:Y:S02]  /*4020*/  ISETP.GT.AND P3, PT, R3.reuse, 0xc, PT ;  /* 0x0000000c0300780c */ /* 0x040fe40003f64270 */
[----:B------:R3:W5:Y:S01]  /*4030*/  @P5 LDG.E.U16 R17, desc[UR24][R6.64] ;  /* 0x0000001806115981 */ /* 0x000762000c1e1500 */
[----:B------:R-:W-:-:S02]  /*4040*/  ISETP.GT.AND P6, PT, R3, 0xd, PT ;  /* 0x0000000d0300780c */ /* 0x000fc40003fc4270 */
[-C--:B0-----:R-:W-:Y:S01]  /*4050*/  LEA R10, P5, R29, R119.reuse, 0x1 ;  /* 0x000000771d0a7211 */ /* 0x081fe200078a08ff */
[----:B------:R0:W5:Y:S01]  /*4060*/  @P4 LDG.E.U16 R16, desc[UR24][R8.64] ;  /* 0x0000001808104981 */ /* 0x000162000c1e1500 */
        /* <DEDUP_REMOVED lines=20> */
[-C--:B---3--:R-:W-:Y:S02]  /*41b0*/  LEA R4, P3, R41, R119.reuse, 0x1 ;  /* 0x0000007729047211 */ /* 0x088fe400078608ff */
[----:B------:R-:W-:Y:S01]  /*41c0*/  PRMT R130, RZ, 0x7610, R130 ;  /* 0x00007610ff827816 */ /* 0x000fe20000000082 */
[C---:B------:R-:W-:Y:S01]  /*41d0*/  IMAD.X R11, R120.reuse, 0x1, R71, P6 ;  /* 0x00000001780b7824 */ /* 0x040fe200030e0647 */
[----:B------:R-:W-:Y:S01]  /*41e0*/  PRMT R129, RZ, 0x7610, R129 ;  /* 0x00007610ff817816 */ /* 0x000fe20000000081 */
[----:B------:R-:W-:Y:S01]  /*41f0*/  IMAD.X R5, R120, 0x1, R72, P3 ;  /* 0x0000000178057824 */ /* 0x000fe200018e0648 */
[C---:B------:R-:W-:Y:S02]  /*4200*/  ISETP.GT.AND P6, PT, R3.reuse, 0x12, PT ;  /* 0x000000120300780c */ /* 0x040fe40003fc4270 */
[----:B------:R-:W-:Y:S01]  /*4210*/  ISETP.GT.AND P3, PT, R3, 0x13, PT ;  /* 0x000000130300780c */ /* 0x000fe20003f64270 */
[----:B------:R3:W5:Y:S01]  /*4220*/  @P4 LDG.E.U16 R130, desc[UR24][R10.64] ;  /* 0x000000180a824981 */ /* 0x000762000c1e1500 */
[----:B0-----:R-:W-:-:S03]  /*4230*/  LEA R6, P4, R42, R119, 0x1 ;  /* 0x000000772a067211 */ /* 0x001fc600078808ff */
[----:B------:R0:W5:Y:S01]  /*4240*/  @P5 LDG.E.U16 R129, desc[UR24][R4.64] ;  /* 0x0000001804815981 */ /* 0x000162000c1e1500 */
[-C--:B-1----:R-:W-:Y:S01]  /*4250*/  LEA R8, P5, R43, R119.reuse, 0x1 ;  /* 0x000000772b087211 */ /* 0x082fe200078a08ff */
[C---:B------:R-:W-:Y:S01]  /*4260*/  IMAD.X R7, R120.reuse, 0x1, R73, P4 ;  /* 0x0000000178077824 */ /* 0x040fe200020e0649 */
[----:B------:R-:W-:Y:S02]  /*4270*/  PRMT R132, RZ, 0x7610, R132 ;  /* 0x00007610ff847816 */ /* 0x000fe40000000084 */
[----:B------:R-:W-:Y:S01]  /*4280*/  PRMT R131, RZ, 0x7610, R131 ;  /* 0x00007610ff837816 */ /* 0x000fe20000000083 */
[----:B------:R-:W-:Y:S01]  /*4290*/  IMAD.X R9, R120, 0x1, R74, P5 ;  /* 0x0000000178097824 */ /* 0x000fe200028e064a */
[C---:B------:R-:W-:Y:S02]  /*42a0*/  ISETP.GT.AND P4, PT, R3.reuse, 0x14, PT ;  /* 0x000000140300780c */ /* 0x040fe40003f84270 */
[----:B------:R-:W-:Y:S01]  /*42b0*/  ISETP.GT.AND P5, PT, R3, 0x15, PT ;  /* 0x000000150300780c */ /* 0x000fe20003fa4270 */
[----:B------:R1:W5:Y:S01]  /*42c0*/  @P6 LDG.E.U16 R132, desc[UR24][R6.64] ;  /* 0x0000001806846981 */ /* 0x000362000c1e1500 */
[----:B---3--:R-:W-:-:S03]  /*42d0*/  LEA R10, P6, R44, R119, 0x1 ;  /* 0x000000772c0a7211 */ /* 0x008fc600078c08ff */
[----:B------:R3:W5:Y:S01]  /*42e0*/  @P3 LDG.E.U16 R131, desc[UR24][R8.64] ;  /* 0x0000001808833981 */ /* 0x000762000c1e1500 */
[-C--:B0-----:R-:W-:Y:S01]  /*42f0*/  LEA R4, P3, R45, R119.reuse, 0x1 ;  /* 0x000000772d047211 */ /* 0x081fe200078608ff */
[C---:B------:R-:W-:Y:S01]  /*4300*/  IMAD.X R11, R120.reuse, 0x1, R75, P6 ;  /* 0x00000001780b7824 */ /* 0x040fe200030e064b */
[----:B------:R-:W-:Y:S02]  /*4310*/  PRMT R134, RZ, 0x7610, R134 ;  /* 0x00007610ff867816 */ /* 0x000fe40000000086 */
[----:B------:R-:W-:Y:S01]  /*4320*/  PRMT R133, RZ, 0x7610, R133 ;  /* 0x00007610ff857816 */ /* 0x000fe20000000085 */
[----:B------:R-:W-:Y:S01]  /*4330*/  IMAD.X R5, R120, 0x1, R108, P3 ;  /* 0x0000000178057824 */ /* 0x000fe200018e066c */
[C---:B------:R-:W-:Y:S02]  /*4340*/  ISETP.GT.AND P6, PT, R3.reuse, 0x16, PT ;  /* 0x000000160300780c */ /* 0x040fe40003fc4270 */
[----:B------:R-:W-:Y:S01]  /*4350*/  ISETP.GT.AND P3, PT, R3, 0x17, PT ;  /* 0x000000170300780c */ /* 0x000fe20003f64270 */
[----:B------:R0:W5:Y:S01]  /*4360*/  @P4 LDG.E.U16 R134, desc[UR24][R10.64] ;  /* 0x000000180a864981 */ /* 0x000162000c1e1500 */
[----:B-1----:R-:W-:-:S03]  /*4370*/  LEA R6, P4, R46, R119, 0x1 ;  /* 0x000000772e067211 */ /* 0x002fc600078808ff */
[----:B------:R1:W5:Y:S01]  /*4380*/  @P5 LDG.E.U16 R133, desc[UR24][R4.64] ;  /* 0x0000001804855981 */ /* 0x000362000c1e1500 */
[-C--:B---3--:R-:W-:Y:S01]  /*4390*/  LEA R8, P5, R47, R119.reuse, 0x1 ;  /* 0x000000772f087211 */ /* 0x088fe200078a08ff */
[C---:B------:R-:W-:Y:S01]  /*43a0*/  IMAD.X R7, R120.reuse, 0x1, R109, P4 ;  /* 0x0000000178077824 */ /* 0x040fe200020e066d */
[----:B------:R-:W-:Y:S02]  /*43b0*/  PRMT R136, RZ, 0x7610, R136 ;  /* 0x00007610ff887816 */ /* 0x000fe40000000088 */
        /* <DEDUP_REMOVED lines=16> */
[----:B------:R-:W5:Y:S01]  /*44c0*/  @P5 LDG.E.U16 R137, desc[UR24][R4.64] ;  /* 0x0000001804895981 */ /* 0x000f62000c1e1500 */
        /* <DEDUP_REMOVED lines=8> */
[----:B------:R-:W-:-:S03]  /*4550*/  LEA R12, P6, R52, R119, 0x1 ;  /* 0x00000077340c7211 */ /* 0x000fc600078c08ff */
[----:B------:R3:W5:Y:S01]  /*4560*/  @P3 LDG.E.U16 R142, desc[UR24][R8.64] ;  /* 0x00000018088e3981 */ /* 0x000762000c1e1500 */
[-C--:B-1----:R-:W-:Y:S01]  /*4570*/  LEA R10, P3, R53, R119.reuse, 0x1 ;  /* 0x00000077350a7211 */ /* 0x082fe200078608ff */
[C---:B------:R-:W-:Y:S01]  /*4580*/  IMAD.X R13, R120.reuse, 0x1, R115, P6 ;  /* 0x00000001780d7824 */ /* 0x040fe200030e0673 */
[----:B------:R-:W-:Y:S02]  /*4590*/  PRMT R143, RZ, 0x7610, R143 ;  /* 0x00007610ff8f7816 */ /* 0x000fe4000000008f */
[----:B------:R-:W-:Y:S01]  /*45a0*/  PRMT R144, RZ, 0x7610, R144 ;  /* 0x00007610ff907816 */ /* 0x000fe20000000090 */
[----:B------:R-:W-:Y:S01]  /*45b0*/  IMAD.X R11, R120, 0x1, R116, P3 ;  /* 0x00000001780b7824 */ /* 0x000fe200018e0674 */
[-C--:B0-----:R-:W-:Y:S02]  /*45c0*/  LEA R6, P6, R54, R119.reuse, 0x1 ;  /* 0x0000007736067211 */ /* 0x081fe400078c08ff */
[----:B------:R-:W5:Y:S01]  /*45d0*/  @P4 LDG.E.U16 R143, desc[UR24][R12.64] ;  /* 0x000000180c8f4981 */ /* 0x000f62000c1e1500 */
[----:B------:R-:W-:-:S03]  /*45e0*/  IADD3 R4, P4, PT, R20, R119, RZ ;  /* 0x0000007714047210 */ /* 0x000fc60007f9e0ff */
[----:B------:R0:W5:Y:S01]  /*45f0*/  @P5 LDG.E.U16 R144, desc[UR24][R10.64] ;  /* 0x000000180a905981 */ /* 0x000162000c1e1500 */
[----:B---3--:R-:W-:Y:S01]  /*4600*/  LEA R8, P5, R56, R119, 0x1 ;  /* 0x0000007738087211 */ /* 0x008fe200078a08ff */
[C---:B------:R-:W-:Y:S01]  /*4610*/  IMAD.X R5, R120.reuse, 0x1, R55, P4 ;  /* 0x0000000178057824 */ /* 0x040fe200020e0637 */
[C---:B------:R-:W-:Y:S01]  /*4620*/  ISETP.GT.AND P3, PT, R3.reuse, RZ, PT ;  /* 0x000000ff0300720c */ /* 0x040fe20003f64270 */
[C---:B------:R-:W-:Y:S01]  /*4630*/  IMAD.X R7, R120.reuse, 0x1, R117, P6 ;  /* 0x0000000178077824 */ /* 0x040fe200030e0675 */
[C---:B------:R-:W-:Y:S01]  /*4640*/  ISETP.GT.AND P4, PT, R3.reuse, 0x1e, PT ;  /* 0x0000001e0300780c */ /* 0x040fe20003f84270 */
[----:B------:R-:W-:Y:S01]  /*4650*/  IMAD.X R9, R120, 0x1, R118, P5 ;  /* 0x0000000178097824 */ /* 0x000fe200028e0676 */
[C---:B------:R-:W-:Y:S02]  /*4660*/  ISETP.GT.AND P6, PT, R3.reuse, 0x1f, PT ;  /* 0x0000001f0300780c */ /* 0x040fe40003fc4270 */
[----:B------:R-:W-:Y:S01]  /*4670*/  ISETP.GT.AND P5, PT, R3, 0x1, PT ;  /* 0x000000010300780c */ /* 0x000fe20003fa4270 */
[----:B------:R-:W-:Y:S01]  /*4680*/  USHF.L.U32 UR4, UR4, 0x1f, URZ ;  /* 0x0000001f04047899 */ /* 0x000fe200080006ff */
[----:B------:R-:W-:-:S02]  /*4690*/  PRMT R139, RZ, 0x7610, R139 ;  /* 0x00007610ff8b7816 */ /* 0x000fc4000000008b */
[----:B------:R-:W-:Y:S02]  /*46a0*/  PRMT R145, RZ, 0x7610, R145 ;  /* 0x00007610ff917816 */ /* 0x000fe40000000091 */
[----:B------:R-:W-:Y:S01]  /*46b0*/  PRMT R146, RZ, 0x7610, R146 ;  /* 0x00007610ff927816 */ /* 0x000fe20000000092 */
[----:B0-----:R-:W-:Y:S01]  /*46c0*/  @P3 IMAD.MOV.U32 R10, RZ, RZ, R119 ;  /* 0x000000ffff0a3224 */ /* 0x001fe200078e0077 */
[----:B------:R-:W-:Y:S01]  /*46d0*/  PRMT R140, RZ, 0x7610, R140 ;  /* 0x00007610ff8c7816 */ /* 0x000fe2000000008c */
[----:B------:R-:W-:Y:S01]  /*46e0*/  @P3 IMAD.MOV.U32 R11, RZ, RZ, R120 ;  /* 0x000000ffff0b3224 */ /* 0x000fe200078e0078 */
[----:B------:R-:W5:Y:S01]  /*46f0*/  @P4 LDG.E.U16 R145, desc[UR24][R6.64] ;  /* 0x0000001806914981 */ /* 0x000f62000c1e1500 */
[----:B------:R-:W-:-:S03]  /*4700*/  IMAD.U32 R12, RZ, RZ, UR4 ;  /* 0x00000004ff0c7e24 */ /* 0x000fc6000f8e00ff */
[----:B------:R-:W5:Y:S04]  /*4710*/  @P3 LDG.E.U16 R139, desc[UR24][R10.64] ;  /* 0x000000180a8b3981 */ /* 0x000f68000c1e1500 */
[----:B------:R-:W5:Y:S04]  /*4720*/  @P6 LDG.E.U16 R146, desc[UR24][R8.64] ;  /* 0x0000001808926981 */ /* 0x000f68000c1e1500 */
[----:B------:R2:W5:Y:S01]  /*4730*/  @P5 LDG.E.U16 R140, desc[UR24][R4.64] ;  /* 0x00000018048c5981 */ /* 0x000562000c1e1500 */
[----:B------:R-:W0:Y:S01]  /*4740*/  SYNCS.PHASECHK.TRANS64.TRYWAIT P3, [UR13], R12 ;  /* 0x0000000cff0075a7 */ /* 0x000e22000806110d */
[----:B--2---:R-:W-:-:S02]  /*4750*/  PRMT R5, R124, 0x5410, R123 ;  /* 0x000054107c057816 */ /* 0x004fc4000000007b */
[----:B----4-:R-:W-:Y:S01]  /*4760*/  PRMT R6, R121, 0x5410, R122 ;  /* 0x0000541079067816 */ /* 0x010fe2000000007a */
[----:B0-----:R-:W-:Y:S06]  /*4770*/  @!P3 BRA `(.L_x_9) ;  /* 0x0000002400e4b947 */ /* 0x001fec0003800000 */
.L_x_17:
[----:B-----5:R-:W-:Y:S01]  /*4780*/  PRMT R7, R19, 0x5410, R18 ;  /* 0x0000541013077816 */ /* 0x020fe20000000012 */
[C---:B------:R-:W-:Y:S01]  /*4790*/  IMAD.WIDE R78, R38.reuse, 0x2, R78 ;  /* 0x00000002264e7825 */ /* 0x040fe200078e024e */
[----:B------:R-:W-:Y:S02]  /*47a0*/  PRMT R8, R15, 0x5410, R14 ;  /* 0x000054100f087816 */ /* 0x000fe4000000000e */
[----:B------:R-:W-:Y:S01]  /*47b0*/  PRMT R9, R17, 0x5410, R16 ;  /* 0x0000541011097816 */ /* 0x000fe20000000010 */
[----:B------:R-:W-:Y:S01]  /*47c0*/  IMAD.WIDE R82, R38, 0x2, R82 ;  /* 0x0000000226527825 */ /* 0x000fe200078e0252 */
[----:B------:R-:W-:Y:S02]  /*47d0*/  PRMT R10, R126, 0x5410, R125 ;  /* 0x000054107e0a7816 */ /* 0x000fe4000000007d */
[----:B------:R-:W-:Y:S01]  /*47e0*/  PRMT R11, R128, 0x5410, R127 ;  /* 0x00005410800b7816 */ /* 0x000fe2000000007f */
[----:B------:R-:W-:Y:S01]  /*47f0*/  IMAD.WIDE R86, R38, 0x2, R86 ;  /* 0x0000000226567825 */ /* 0x000fe200078e0256 */
[----:B------:R-:W-:-:S02]  /*4800*/  PRMT R12, R130, 0x5410, R129 ;  /* 0x00005410820c7816 */ /* 0x000fc40000000081 */
[----:B------:R-:W-:Y:S01]  /*4810*/  PRMT R13, R132, 0x5410, R131 ;  /* 0x00005410840d7816 */ /* 0x000fe20000000083 */
[----:B------:R-:W-:Y:S01]  /*4820*/  IMAD.WIDE R90, R38, 0x2, R90 ;  /* 0x00000002265a7825 */ /* 0x000fe200078e025a */
        /* <DEDUP_REMOVED lines=10> */
[----:B------:R-:W-:Y:S01]  /*48d0*/  ISETP.GE.AND P3, PT, R34, R3, PT ;  /* 0x000000032200720c */ /* 0x000fe20003f66270 */
[C---:B------:R-:W-:Y:S01]  /*48e0*/  IMAD.WIDE R106, R38.reuse, 0x2, R106 ;  /* 0x00000002266a7825 */ /* 0x040fe200078e026a */
[----:B------:R0:W-:Y:S01]  /*48f0*/  STTM.x16 tmem[UR12+0x40], R4 ;  /* 0x00004004000079ed */ /* 0x0001e2000824000c */
[----:B------:R-:W1:Y:S02]  /*4900*/  FENCE.VIEW.ASYNC.T ;  /* 0x00000000000073c6 */ /* 0x000e640000000200 */
[----:B------:R-:W-:-:S04]  /*4910*/  IMAD.WIDE R80, R38, 0x2, R80 ;  /* 0x0000000226507825 */ /* 0x000fc800078e0250 */
[----:B------:R-:W-:-:S04]  /*4920*/  IMAD.WIDE R84, R38, 0x2, R84 ;  /* 0x0000000226547825 */ /* 0x000fc800078e0254 */
[----:B------:R-:W-:-:S04]  /*4930*/  IMAD.WIDE R88, R38, 0x2, R88 ;  /* 0x0000000226587825 */ /* 0x000fc800078e0258 */
[----:B------:R-:W-:-:S04]  /*4940*/  IMAD.WIDE R92, R38, 0x2, R92 ;  /* 0x00000002265c7825 */ /* 0x000fc800078e025c */
[----:B------:R-:W-:-:S04]  /*4950*/  IMAD.WIDE R96, R38, 0x2, R96 ;  /* 0x0000000226607825 */ /* 0x000fc800078e0260 */
[----:B------:R-:W-:-:S04]  /*4960*/  IMAD.WIDE R100, R38, 0x2, R100 ;  /* 0x0000000226647825 */ /* 0x000fc800078e0264 */
[----:B------:R-:W-:-:S04]  /*4970*/  IMAD.WIDE R104, R38, 0x2, R104 ;  /* 0x0000000226687825 */ /* 0x000fc800078e0268 */
[----:B------:R-:W-:Y:S01]  /*4980*/  IMAD.WIDE R76, R38, 0x2, R76 ;  /* 0x00000002264c7825 */ /* 0x000fe200078e024c */
[----:B0-----:R-:W-:Y:S01]  /*4990*/  PRMT R5, RZ, 0x7610, R5 ;  /* 0x00007610ff057816 */ /* 0x001fe20000000005 */
[----:B-1----:R-:W-:Y:S01]  /*49a0*/  BAR.SYNC.DEFER_BLOCKING 0x0 ;  /* 0x0000000000007b1d */ /* 0x002fe20000010000 */
[----:B------:R-:W-:Y:S02]  /*49b0*/  PRMT R7, RZ, 0x7610, R7 ;  /* 0x00007610ff077816 */ /* 0x000fe40000000007 */
[----:B------:R-:W-:Y:S02]  /*49c0*/  PRMT R9, RZ, 0x7610, R9 ;  /* 0x00007610ff097816 */ /* 0x000fe40000000009 */
[----:B------:R-:W-:Y:S02]  /*49d0*/  PRMT R11, RZ, 0x7610, R11 ;  /* 0x00007610ff0b7816 */ /* 0x000fe4000000000b */
        /* <DEDUP_REMOVED lines=9> */
[----:B------:R-:W2:Y:S01]  /*4a70*/  @!P3 LDG.E.U16 R5, desc[UR24][R106.64] ;  /* 0x000000186a05b981 */ /* 0x000ea2000c1e1500 */
[----:B------:R-:W-:Y:S02]  /*4a80*/  PRMT R14, RZ, 0x7610, R14 ;  /* 0x00007610ff0e7816 */ /* 0x000fe4000000000e */
[----:B------:R-:W-:Y:S01]  /*4a90*/  PRMT R16, RZ, 0x7610, R16 ;  /* 0x00007610ff107816 */ /* 0x000fe20000000010 */
[----:B------:R-:W3:Y:S01]  /*4aa0*/  @!P3 LDG.E.U16 R7, desc[UR24][R102.64] ;  /* 0x000000186607b981 */ /* 0x000ee2000c1e1500 */
[----:B------:R-:W-:-:S03]  /*4ab0*/  PRMT R18, RZ, 0x7610, R18 ;  /* 0x00007610ff127816 */ /* 0x000fc60000000012 */
[----:B------:R-:W4:Y:S04]  /*4ac0*/  @!P3 LDG.E.U16 R9, desc[UR24][R98.64] ;  /* 0x000000186209b981 */ /* 0x000f28000c1e1500 */
        /* <DEDUP_REMOVED lines=12> */
[----:B------:R-:W4:Y:S01]  /*4b90*/  @!P3 LDG.E.U16 R18, desc[UR24][R76.64] ;  /* 0x000000184c12b981 */ /* 0x000f22000c1e1500 */
[----:B------:R-:W-:Y:S01]  /*4ba0*/  BAR.SYNC.DEFER_BLOCKING 0x0 ;  /* 0x0000000000007b1d */ /* 0x000fe20000010000 */
[----:B------:R-:W-:-:S04]  /*4bb0*/  ULEA UR13, UR22, UR11, 0x3 ;  /* 0x0000000b160d7291 */ /* 0x000fc8000f8e18ff */
[----:B------:R-:W-:Y:S01]  /*4bc0*/  UIADD3 UR13, UPT, UPT, UR13, 0x2000, URZ ;  /* 0x000020000d0d7890 */ /* 0x000fe2000fffe0ff */
[----:B--2---:R0:W-:Y:S04]  /*4bd0*/  STS.U16 [R36+UR11+0x1000], R5 ;  /* 0x0010000524007988 */ /* 0x0041e8000800040b */
[----:B---3--:R0:W-:Y:S04]  /*4be0*/  STS.U16 [R36+UR11+0x1200], R7 ;  /* 0x0012000724007988 */ /* 0x0081e8000800040b */
[----:B----4-:R0:W-:Y:S04]  /*4bf0*/  STS.U16 [R36+UR11+0x1400], R9 ;  /* 0x0014000924007988 */ /* 0x0101e8000800040b */
[----:B------:R0:W-:Y:S04]  /*4c00*/  STS.U16 [R36+UR11+0x1600], R11 ;  /* 0x0016000b24007988 */ /* 0x0001e8000800040b */
        /* <DEDUP_REMOVED lines=13> */
[----:B-1----:R-:W1:Y:S02]  /*4ce0*/  FENCE.VIEW.ASYNC.S ;  /* 0x00000000000073c6 */ /* 0x002e640000000000 */
[----:B-1----:R-:W-:Y:S06]  /*4cf0*/  BAR.SYNC.DEFER_BLOCKING 0x0 ;  /* 0x0000000000007b1d */ /* 0x002fec0000010000 */
[----:B------:R-:W-:Y:S05]  /*4d00*/  @P0 BRA `(.L_x_10) ;  /* 0x0000000000380947 */ /* 0x000fea0003800000 */
[----:B------:R-:W-:Y:S01]  /*4d10*/  UIADD3 UR23, UPT, UPT, UR10, 0x48, URZ ;  /* 0x000000480a177890 */ /* 0x000fe2000fffe0ff */
[----:B------:R-:W-:Y:S01]  /*4d20*/  UMOV UR16, UR6 ;  /* 0x0000000600107c82 */ /* 0x000fe20008000000 */
[----:B------:R-:W-:Y:S01]  /*4d30*/  UMOV UR17, 0x80004020 ;  /* 0x8000402000117882 */ /* 0x000fe20000000000 */
[----:B------:R-:W-:Y:S01]  /*4d40*/  UMOV UR18, 0x0 ;  /* 0x0000000000127882 */ /* 0x000fe20000000000 */
[----:B------:R-:W-:Y:S01]  /*4d50*/  UMOV UR19, 0x8100010 ;  /* 0x0810001000137882 */ /* 0x000fe20000000000 */
[----:B------:R-:W-:Y:S01]  /*4d60*/  UMOV UR8, UR13 ;  /* 0x0000000d00087c82 */ /* 0x000fe20008000000 */
[----:B------:R-:W-:Y:S01]  /*4d70*/  UMOV UR9, URZ ;  /* 0x000000ff00097c82 */ /* 0x000fe20008000000 */
[----:B------:R-:W-:Y:S01]  /*4d80*/  UMOV UR26, 0x0 ;  /* 0x00000000001a7882 */ /* 0x000fe20000000000 */
[----:B------:R-:W-:Y:S01]  /*4d90*/  UMOV UR27, 0x8100010 ;  /* 0x08100010001b7882 */ /* 0x000fe20000000000 */
[----:B------:R1:W-:Y:S01]  /*4da0*/  UTCHMMA tmem[UR20], gdesc[UR16], tmem[UR10], tmem[UR18], idesc[UR19], UPT ;  /* 0x00ff1210140079ea */ /* 0x0003e2000b80000a */
[----:B------:R-:W-:Y:S01]  /*4db0*/  UMOV UR4, UR8 ;  /* 0x0000000800047c82 */ /* 0x000fe20008000000 */
[----:B------:R1:W-:Y:S01]  /*4dc0*/  UTCHMMA tmem[UR23], gdesc[UR14], tmem[UR10], tmem[UR26], idesc[UR27], UPT ;  /* 0x00ff1a0e170079ea */ /* 0x0003e2000b80000a */
[----:B------:R1:W-:Y:S01]  /*4dd0*/  UTCBAR [UR4], URZ ;  /* 0x000000ff040073e9 */ /* 0x0003e200080000ff */
[----:B------:R-:W-:-:S02]  /*4de0*/  NOP ;  /* 0x0000000000007918 */ /* 0x000fc40000000000 */
.L_x_10:
[----:B------:R-:W-:Y:S01]  /*4df0*/  UIADD3 UR22, UPT, UPT, UR22, 0x1, URZ ;  /* 0x0000000116167890 */ /* 0x000fe2000fffe0ff */
[----:B0-----:R-:W-:Y:S01]  /*4e00*/  IMAD.MOV.U32 R4, RZ, RZ, R119 ;  /* 0x000000ffff047224 */ /* 0x001fe200078e0077 */
[----:B------:R-:W-:Y:S01]  /*4e10*/  UIADD3 UR21, UPT, UPT, UR21, -0x1, URZ ;  /* 0xffffffff15157890 */ /* 0x000fe2000fffe0ff */
[----:B------:R-:W-:Y:S01]  /*4e20*/  IMAD.MOV.U32 R5, RZ, RZ, R120 ;  /* 0x000000ffff057224 */ /* 0x000fe200078e0078 */
[----:B------:R-:W-:Y:S01]  /*4e30*/  UISETP.GT.AND UP0, UPT, UR22, 0x1, UPT ;  /* 0x000000011600788c */ /* 0x000fe2000bf04270 */
[----:B------:R-:W-:Y:S02]  /*4e40*/  VIADD R3, R3, 0xffffffe0 ;  /* 0xffffffe003037836 */ /* 0x000fe40000000000 */
[----:B------:R-:W-:Y:S01]  /*4e50*/  IMAD.WIDE R4, R35, 0x2, R4 ;  /* 0x0000000223047825 */ /* 0x000fe200078e0204 */
[----:B-1----:R-:W-:Y:S02]  /*4e60*/  USEL UR4, URZ, 0x1, !UP0 ;  /* 0x00000001ff047887 */ /* 0x002fe4000c000000 */
[----:B------:R-:W-:Y:S01]  /*4e70*/  USEL UR22, UR22, URZ, !UP0 ;  /* 0x000000ff16167287 */ /* 0x000fe2000c000000 */
[----:B------:R-:W-:Y:S01]  /*4e80*/  IMAD.MOV.U32 R119, RZ, RZ, R4 ;  /* 0x000000ffff777224 */ /* 0x000fe200078e0004 */
[----:B------:R-:W-:Y:S01]  /*4e90*/  UISETP.NE.U32.AND UP0, UPT, UR21, URZ, UPT ;  /* 0x000000ff1500728c */ /* 0x000fe2000bf05070 */
[----:B------:R-:W-:Y:S01]  /*4ea0*/  IMAD.MOV.U32 R120, RZ, RZ, R5 ;  /* 0x000000ffff787224 */ /* 0x000fe200078e0005 */
[----:B------:R-:W-:-:S03]  /*4eb0*/  ULOP3.LUT UR8, UR5, UR4, URZ, 0x3c, !UPT ;  /* 0x0000000405087292 */ /* 0x000fc6000f8e3cff */
[----:B------:R-:W-:-:S04]  /*4ec0*/  UMOV UR4, UR5 ;  /* 0x0000000500047c82 */ /* 0x000fc80008000000 */
[----:B------:R-:W-:Y:S01]  /*4ed0*/  UMOV UR5, UR8 ;  /* 0x0000000800057c82 */ /* 0x000fe20008000000 */
[----:B------:R-:W-:Y:S05]  /*4ee0*/  BRA.U UP0, `(.L_x_11) ;  /* 0xffffffed008c7547 */ /* 0x000fea000b83ffff */
.L_x_8:
[----:B------:R-:W0:Y:S01]  /*4ef0*/  S2R R3, SR_CgaCtaId ;  /* 0x0000000000037919 */ /* 0x000e220000008800 */
[----:B------:R-:W-:Y:S01]  /*4f00*/  ISETP.GE.AND P0, PT, R33, 0x20, PT ;  /* 0x000000202100780c */ /* 0x000fe20003f06270 */
[----:B------:R-:W1:Y:S01]  /*4f10*/  LDCU UR5, c[0x0][0x3b4] ;  /* 0x00007680ff0577ac */ /* 0x000e620008000800 */
[----:B------:R-:W2:Y:S01]  /*4f20*/  LDCU UR6, c[0x0][0x3b8] ;  /* 0x00007700ff0677ac */ /* 0x000ea20008000800 */
[----:B------:R-:W3:Y:S10]  /*4f30*/  LDCU.128 UR16, c[0x0][0x390] ;  /* 0x00007200ff1077ac */ /* 0x000ef40008000c00 */
[----:B------:R-:W-:Y:S05]  /*4f40*/  @!P0 BRA `(.L_x_12) ;  /* 0x0000000000108947 */ /* 0x000fea0003800000 */
[----:B------:R-:W-:-:S06]  /*4f50*/  USHF.L.U32 UR4, UR4, 0x1f, URZ ;  /* 0x0000001f04047899 */ /* 0x000fcc00080006ff */
[----:B------:R-:W-:-:S04]  /*4f60*/  IMAD.U32 R4, RZ, RZ, UR4 ;  /* 0x00000004ff047e24 */ /* 0x000fc8000f8e00ff */
[----:B------:R-:W4:Y:S02]  /*4f70*/  SYNCS.PHASECHK.TRANS64.TRYWAIT P0, [UR13], R4 ;  /* 0x00000004ff0075a7 */ /* 0x000f24000800110d */
[----:B----4-:R-:W-:Y:S05]  /*4f80*/  @!P0 BRA `(.L_x_13) ;  /* 0x0000001c00ec8947 */ /* 0x010fea0003800000 */
.L_x_12:
[----:B------:R-:W-:Y:S01]  /*4f90*/  BAR.SYNC.DEFER_BLOCKING 0x0 ;  /* 0x0000000000007b1d */ /* 0x000fe20000010000 */
[----:B0-----:R-:W-:Y:S01]  /*4fa0*/  IMAD.SHL.U32 R3, R3, 0x40, RZ ;  /* 0x0000004003037824 */ /* 0x001fe200078e00ff */
[----:B---3--:R-:W-:-:S04]  /*4fb0*/  ISETP.GE.AND P0, PT, R2, UR18, PT ;  /* 0x0000001202007c0c */ /* 0x008fc8000bf06270 */
[----:B------:R-:W-:Y:S01]  /*4fc0*/  LOP3.LUT R0, R0, 0x40, R3, 0xf8, !PT ;  /* 0x0000004000007812 */ /* 0x000fe200078ef803 */
[----:B-1----:R-:W-:-:S03]  /*4fd0*/  IMAD R3, R2, UR5, RZ ;  /* 0x0000000502037c24 */ /* 0x002fc6000f8e02ff */
[C---:B------:R-:W-:Y:S01]  /*4fe0*/  LOP3.LUT R68, R0.reuse, 0x2, RZ, 0xfc, !PT ;  /* 0x0000000200447812 */ /* 0x040fe200078efcff */
[C---:B--2---:R-:W-:Y:S01]  /*4ff0*/  IMAD R69, R0.reuse, UR6, RZ ;  /* 0x0000000600457c24 */ /* 0x044fe2000f8e02ff */
[----:B------:R-:W-:Y:S02]  /*5000*/  LEA R2, P3, R3, UR16, 0x1 ;  /* 0x0000001003027c11 */ /* 0x000fe4000f8608ff */
[----:B------:R-:W-:Y:S01]  /*5010*/  LOP3.LUT R70, R0, 0x1, RZ, 0xfc, !PT ;  /* 0x0000000100467812 */ /* 0x000fe200078efcff */
[----:B------:R-:W-:Y:S01]  /*5020*/  VIADD R71, R69, UR6 ;  /* 0x0000000645477c36 */ /* 0x000fe20008000000 */
[----:B------:R-:W-:Y:S02]  /*5030*/  ISETP.LT.AND P4, PT, R68, UR19, !P0 ;  /* 0x0000001344007c0c */ /* 0x000fe4000c781270 */
[----:B------:R-:W-:Y:S01]  /*5040*/  LEA.HI.X.SX32 R3, R3, UR17, 0x1, P3 ;  /* 0x0000001103037c11 */ /* 0x000fe200098f0eff */
[----:B------:R-:W-:Y:S01]  /*5050*/  VIADD R73, R71, UR6 ;  /* 0x0000000647497c36 */ /* 0x000fe20008000000 */
[----:B------:R-:W-:-:S02]  /*5060*/  ISETP.LT.AND P5, PT, R70, UR19, !P0 ;  /* 0x0000001346007c0c */ /* 0x000fc4000c7a1270 */
[-C--:B------:R-:W-:Y:S01]  /*5070*/  LEA R68, P3, R69, R2.reuse, 0x1 ;  /* 0x0000000245447211 */ /* 0x080fe200078608ff */
[----:B------:R-:W-:Y:S01]  /*5080*/  VIADD R74, R73, UR6 ;  /* 0x00000006494a7c36 */ /* 0x000fe20008000000 */
[----:B------:R-:W0:Y:S02]  /*5090*/  @!P2 SYNCS.CCTL.IV [UR11+0x2000] ;  /* 0x00200000ff00a9b1 */ /* 0x000e24000800000b */
[----:B0-----:R-:W-:Y:S01]  /*50a0*/  BAR.SYNC.DEFER_BLOCKING 0x0 ;  /* 0x0000000000007b1d */ /* 0x001fe20000010000 */
[-C--:B------:R-:W-:Y:S01]  /*50b0*/  LEA R70, P6, R71, R2.reuse, 0x1 ;  /* 0x0000000247467211 */ /* 0x080fe200078c08ff */
[C---:B------:R-:W-:Y:S01]  /*50c0*/  VIADD R75, R74.reuse, UR6 ;  /* 0x000000064a4b7c36 */ /* 0x040fe20008000000 */
[-C--:B------:R-:W-:Y:S02]  /*50d0*/  LEA.HI.X.SX32 R69, R69, R3.reuse, 0x1, P3 ;  /* 0x0000000345457211 */ /* 0x080fe400018f0eff */
[----:B------:R-:W-:Y:S01]  /*50e0*/  LEA.HI.X.SX32 R71, R71, R3, 0x1, P6 ;  /* 0x0000000347477211 */ /* 0x000fe200030f0eff */
[----:B------:R-:W-:Y:S01]  /*50f0*/  VIADD R77, R75, UR6 ;  /* 0x000000064b4d7c36 */ /* 0x000fe20008000000 */
[----:B------:R-:W-:Y:S01]  /*5100*/  LEA R72, P6, R74, R2, 0x1 ;  /* 0x000000024a487211 */ /* 0x000fe200078c08ff */
[----:B------:R-:W0:Y:S01]  /*5110*/  LDTM.x64 R4, tmem[UR12] ;  /* 0x0000000c000479ee */ /* 0x000e220008340000 */
[C---:B------:R-:W-:Y:S01]  /*5120*/  LOP3.LUT R83, R0.reuse, 0x3, RZ, 0xfc, !PT ;  /* 0x0000000300537812 */ /* 0x040fe200078efcff */
[----:B------:R-:W-:Y:S01]  /*5130*/  VIADD R79, R77, UR6 ;  /* 0x000000064d4f7c36 */ /* 0x000fe20008000000 */
[----:B------:R-:W-:-:S03]  /*5140*/  LOP3.LUT R86, R0, 0x4, RZ, 0xfc, !PT ;  /* 0x0000000400567812 */ /* 0x000fc600078efcff */
[----:B------:R-:W-:-:S04]  /*5150*/  VIADD R81, R79, UR6 ;  /* 0x000000064f517c36 */ /* 0x000fc80008000000 */
[----:B------:R-:W-:Y:S01]  /*5160*/  VIADD R84, R81, UR6 ;  /* 0x0000000651547c36 */ /* 0x000fe20008000000 */
[----:B------:R-:W1:Y:S01]  /*5170*/  @!P2 SYNCS.CCTL.IV [UR11+0x2008] ;  /* 0x00200800ff00a9b1 */ /* 0x000e62000800000b */
[----:B------:R-:W-:Y:S01]  /*5180*/  ISETP.LT.AND P2, PT, R0, UR19, !P0 ;  /* 0x0000001300007c0c */ /* 0x000fe2000c741270 */
[----:B------:R-:W-:Y:S01]  /*5190*/  NOP ;  /* 0x0000000000007918 */ /* 0x000fe20000000000 */
[----:B0-----:R-:W-:Y:S02]  /*51a0*/  F2FP.F16.F32.PACK_AB R85, R5, R4 ;  /* 0x000000040555723e */ /* 0x001fe400000000ff */
[----:B------:R-:W-:Y:S02]  /*51b0*/  LEA R4, P3, R73, R2, 0x1 ;  /* 0x0000000249047211 */ /* 0x000fe400078608ff */
[----:B------:R-:W-:Y:S02]  /*51c0*/  F2FP.F16.F32.PACK_AB R6, R7, R6 ;  /* 0x000000060706723e */ /* 0x000fe400000000ff */
[----:B------:R-:W-:-:S05]  /*51d0*/  LEA.HI.X.SX32 R5, R73, R3, 0x1, P3 ;  /* 0x0000000349057211 */ /* 0x000fca00018f0eff */
[----:B------:R0:W-:Y:S01]  /*51e0*/  @P2 STG.E.U16 desc[UR24][R68.64], R85 ;  /* 0x0000005544002986 */ /* 0x0001e2000c101518 */
[-C--:B------:R-:W-:Y:S02]  /*51f0*/  LEA.HI.X.SX32 R73, R74, R3.reuse, 0x1, P6 ;  /* 0x000000034a497211 */ /* 0x080fe400030f0eff */
[-C--:B------:R-:W-:Y:S02]  /*5200*/  LEA R74, P3, R75, R2.reuse, 0x1 ;  /* 0x000000024b4a7211 */ /* 0x080fe400078608ff */
[-C--:B------:R-:W-:Y:S02]  /*5210*/  LEA R76, P6, R77, R2.reuse, 0x1 ;  /* 0x000000024d4c7211 */ /* 0x080fe400078c08ff */
[-C--:B------:R-:W-:Y:S02]  /*5220*/  LEA.HI.X.SX32 R75, R75, R3.reuse, 0x1, P3 ;  /* 0x000000034b4b7211 */ /* 0x080fe400018f0eff */
[----:B------:R-:W-:Y:S02]  /*5230*/  LEA R78, P3, R79, R2, 0x1 ;  /* 0x000000024f4e7211 */ /* 0x000fe400078608ff */
[----:B------:R-:W-:-:S02]  /*5240*/  LEA.HI.X.SX32 R77, R77, R3, 0x1, P6 ;  /* 0x000000034d4d7211 */ /* 0x000fc400030f0eff */
[-C--:B------:R-:W-:Y:S02]  /*5250*/  LEA R80, P6, R81, R2.reuse, 0x1 ;  /* 0x0000000251507211 */ /* 0x080fe400078c08ff */
[-C--:B------:R-:W-:Y:S02]  /*5260*/  LEA.HI.X.SX32 R79, R79, R3.reuse, 0x1, P3 ;  /* 0x000000034f4f7211 */ /* 0x080fe400018f0eff */
[C---:B------:R-:W-:Y:S02]  /*5270*/  LEA R82, P3, R84.reuse, R2, 0x1 ;  /* 0x0000000254527211 */ /* 0x040fe400078608ff */
[-C--:B------:R-:W-:Y:S02]  /*5280*/  LEA.HI.X.SX32 R81, R81, R3.reuse, 0x1, P6 ;  /* 0x0000000351517211 */ /* 0x080fe400030f0eff */
[----:B------:R-:W-:Y:S02]  /*5290*/  ISETP.LT.AND P6, PT, R83, UR19, !P0 ;  /* 0x0000001353007c0c */ /* 0x000fe4000c7c1270 */
[C---:B------:R-:W-:Y:S01]  /*52a0*/  LEA.HI.X.SX32 R83, R84.reuse, R3, 0x1, P3 ;  /* 0x0000000354537211 */ /* 0x040fe200018f0eff */
[----:B------:R-:W-:Y:S01]  /*52b0*/  VIADD R84, R84, UR6 ;  /* 0x0000000654547c36 */ /* 0x000fe20008000000 */
[----:B------:R-:W-:-:S02]  /*52c0*/  ISETP.LT.AND P3, PT, R86, UR19, !P0 ;  /* 0x0000001356007c0c */ /* 0x000fc4000c761270 */
[C---:B------:R-:W-:Y:S02]  /*52d0*/  LOP3.LUT R86, R0.reuse, 0x5, RZ, 0xfc, !PT ;  /* 0x0000000500567812 */ /* 0x040fe400078efcff */
[----:B0-----:R-:W-:Y:S02]  /*52e0*/  PRMT R69, R85, 0x7632, R69 ;  /* 0x0000763255457816 */ /* 0x001fe40000000045 */
[----:B------:R-:W-:Y:S02]  /*52f0*/  LOP3.LUT R7, R0, 0x6, RZ, 0xfc, !PT ;  /* 0x0000000600077812 */ /* 0x000fe400078efcff */
[----:B------:R-:W-:Y:S01]  /*5300*/  ISETP.LT.AND P2, PT, R86, UR19, !P0 ;  /* 0x0000001356007c0c */ /* 0x000fe2000c741270 */
[----:B------:R-:W-:Y:S01]  /*5310*/  @P5 STG.E.U16 desc[UR24][R70.64], R69 ;  /* 0x0000004546005986 */ /* 0x000fe2000c101518 */
[----:B------:R-:W-:Y:S02]  /*5320*/  PRMT R86, R6, 0x7610, R86 ;  /* 0x0000761006567816 */ /* 0x000fe40000000056 */
[----:B------:R-:W-:-:S02]  /*5330*/  ISETP.LT.AND P5, PT, R7, UR19, !P0 ;  /* 0x0000001307007c0c */ /* 0x000fc4000c7a1270 */
[----:B------:R-:W-:Y:S01]  /*5340*/  LOP3.LUT R7, R0, 0x7, RZ, 0xfc, !PT ;  /* 0x0000000700077812 */ /* 0x000fe200078efcff */
[----:B------:R0:W-:Y:S01]  /*5350*/  @P4 STG.E.U16 desc[UR24][R4.64], R86 ;  /* 0x0000005604004986 */ /* 0x0001e2000c101518 */
[----:B------:R-:W-:Y:S02]  /*5360*/  F2FP.F16.F32.PACK_AB R8, R9, R8 ;  /* 0x000000080908723e */ /* 0x000fe400000000ff */
[----:B------:R-:W-:Y:S02]  /*5370*/  ISETP.LT.AND P4, PT, R7, UR19, !P0 ;  /* 0x0000001307007c0c */ /* 0x000fe4000c781270 */
[----:B------:R-:W-:Y:S02]  /*5380*/  PRMT R7, R8, 0x7632, R7 ;  /* 0x0000763208077816 */ /* 0x000fe40000000007 */
[----:B------:R-:W-:Y:S02]  /*5390*/  F2FP.F16.F32.PACK_AB R10, R11, R10 ;  /* 0x0000000a0b0a723e */ /* 0x000fe400000000ff */
[----:B------:R-:W-:-:S02]  /*53a0*/  F2FP.F16.F32.PACK_AB R12, R13, R12 ;  /* 0x0000000c0d0c723e */ /* 0x000fc400000000ff */
[----:B------:R-:W-:Y:S02]  /*53b0*/  F2FP.F16.F32.PACK_AB R14, R15, R14 ;  /* 0x0000000e0f0e723e */ /* 0x000fe400000000ff */
[----:B0-----:R-:W-:Y:S02]  /*53c0*/  PRMT R5, R6, 0x7632, R5 ;  /* 0x0000763206057816 */ /* 0x001fe40000000005 */
[C---:B------:R-:W-:Y:S02]  /*53d0*/  LOP3.LUT R6, R0.reuse, 0x8, RZ, 0xfc, !PT ;  /* 0x0000000800067812 */ /* 0x040fe400078efcff */
[----:B------:R-:W-:Y:S01]  /*53e0*/  LOP3.LUT R4, R0, 0xa, RZ, 0xfc, !PT ;  /* 0x0000000a00047812 */ /* 0x000fe200078efcff */
[----:B------:R0:W-:Y:S01]  /*53f0*/  @P6 STG.E.U16 desc[UR24][R72.64], R5 ;  /* 0x0000000548006986 */ /* 0x0001e2000c101518 */
[----:B------:R-:W-:Y:S02]  /*5400*/  ISETP.LT.AND P6, PT, R6, UR19, !P0 ;  /* 0x0000001306007c0c */ /* 0x000fe4000c7c1270 */
[----:B------:R-:W-:Y:S01]  /*5410*/  LOP3.LUT R6, R0, 0x9, RZ, 0xfc, !PT ;  /* 0x0000000900067812 */ /* 0x000fe200078efcff */
[----:B------:R-:W-:Y:S01]  /*5420*/  @P3 STG.E.U16 desc[UR24][R74.64], R8 ;  /* 0x000000084a003986 */ /* 0x000fe2000c101518 */
[----:B------:R-:W-:-:S02]  /*5430*/  PRMT R9, R12, 0x7632, R9 ;  /* 0x000076320c097816 */ /* 0x000fc40000000009 */
[----:B------:R-:W-:Y:S01]  /*5440*/  ISETP.LT.AND P3, PT, R6, UR19, !P0 ;  /* 0x0000001306007c0c */ /* 0x000fe2000c761270 */
[----:B------:R2:W-:Y:S01]  /*5450*/  @P2 STG.E.U16 desc[UR24][R76.64], R7 ;  /* 0x000000074c002986 */ /* 0x0005e2000c101518 */
[----:B------:R-:W-:Y:S02]  /*5460*/  ISETP.LT.AND P2, PT, R4, UR19, !P0 ;  /* 0x0000001304007c0c */ /* 0x000fe4000c741270 */
[----:B------:R-:W-:Y:S01]  /*5470*/  LOP3.LUT R4, R0, 0xb, RZ, 0xfc, !PT ;  /* 0x0000000b00047812 */ /* 0x000fe200078efcff */
[----:B------:R-:W-:Y:S01]  /*5480*/  @P5 STG.E.U16 desc[UR24][R78.64], R10 ;  /* 0x0000000a4e005986 */ /* 0x000fe2000c101518 */
[----:B0-----:R-:W-:Y:S02]  /*5490*/  PRMT R5, R10, 0x7632, R5 ;  /* 0x000076320a057816 */ /* 0x001fe40000000005 */
[----:B------:R-:W-:Y:S02]  /*54a0*/  ISETP.LT.AND P5, PT, R4, UR19, !P0 ;  /* 0x0000001304007c0c */ /* 0x000fe4000c7a1270 */
[----:B------:R-:W-:Y:S01]  /*54b0*/  LOP3.LUT R6, R0, 0xc, RZ, 0xfc, !PT ;  /* 0x0000000c00067812 */ /* 0x000fe200078efcff */
[----:B------:R0:W-:Y:S01]  /*54c0*/  @P4 STG.E.U16 desc[UR24][R80.64], R5 ;  /* 0x0000000550004986 */ /* 0x0001e2000c101518 */
[----:B------:R-:W-:-:S02]  /*54d0*/  LEA R4, P4, R84, R2, 0x1 ;  /* 0x0000000254047211 */ /* 0x000fc400078808ff */
[----:B--2---:R-:W-:Y:S01]  /*54e0*/  LOP3.LUT R7, R0, 0xd, RZ, 0xfc, !PT ;  /* 0x0000000d00077812 */ /* 0x004fe200078efcff */
[----:B------:R-:W-:Y:S01]  /*54f0*/  @P6 STG.E.U16 desc[UR24][R82.64], R12 ;  /* 0x0000000c52006986 */ /* 0x000fe2000c101518 */
[----:B------:R-:W-:Y:S02]  /*5500*/  PRMT R13, R14, 0x7632, R13 ;  /* 0x000076320e0d7816 */ /* 0x000fe4000000000d */
[----:B------:R-:W-:Y:S02]  /*5510*/  LOP3.LUT R11, R0, 0xe, RZ, 0xfc, !PT ;  /* 0x0000000e000b7812 */ /* 0x000fe400078efcff */
[----:B------:R-:W-:Y:S02]  /*5520*/  F2FP.F16.F32.PACK_AB R16, R17, R16 ;  /* 0x000000101110723e */ /* 0x000fe400000000ff */
[----:B------:R-:W-:Y:S02]  /*5530*/  F2FP.F16.F32.PACK_AB R18, R19, R18 ;  /* 0x000000121312723e */ /* 0x000fe400000000ff */
[C---:B0-----:R-:W-:Y:S01]  /*5540*/  LEA.HI.X.SX32 R5, R84.reuse, R3, 0x1, P4 ;  /* 0x0000000354057211 */ /* 0x041fe200020f0eff */
[----:B------:R-:W-:Y:S01]  /*5550*/  VIADD R84, R84, UR6 ;  /* 0x0000000654547c36 */ /* 0x000fe20008000000 */
[----:B------:R-:W-:-:S02]  /*5560*/  ISETP.LT.AND P4, PT, R6, UR19, !P0 ;  /* 0x0000001306007c0c */ /* 0x000fc4000c781270 */
[----:B------:R-:W-:Y:S01]  /*5570*/  F2FP.F16.F32.PACK_AB R20, R21, R20 ;  /* 0x000000141514723e */ /* 0x000fe200000000ff */
[C---:B------:R-:W-:Y:S01]  /*5580*/  VIADD R10, R84.reuse, UR6 ;  /* 0x00000006540a7c36 */ /* 0x040fe20008000000 */
[CC--:B------:R-:W-:Y:S01]  /*5590*/  LEA R6, P6, R84.reuse, R2.reuse, 0x1 ;  /* 0x0000000254067211 */ /* 0x0c0fe200078c08ff */
[----:B------:R0:W-:Y:S01]  /*55a0*/  @P3 STG.E.U16 desc[UR24][R4.64], R9 ;  /* 0x0000000904003986 */ /* 0x0001e2000c101518 */
[----:B------:R-:W-:Y:S02]  /*55b0*/  ISETP.LT.AND P3, PT, R7, UR19, !P0 ;  /* 0x0000001307007c0c */ /* 0x000fe4000c761270 */
[----:B------:R-:W-:Y:S02]  /*55c0*/  LEA.HI.X.SX32 R7, R84, R3, 0x1, P6 ;  /* 0x0000000354077211 */ /* 0x000fe400030f0eff */
[----:B------:R-:W-:Y:S02]  /*55d0*/  LEA R8, P6, R10, R2, 0x1 ;  /* 0x000000020a087211 */ /* 0x000fe400078c08ff */
[----:B------:R-:W-:Y:S01]  /*55e0*/  F2FP.F16.F32.PACK_AB R22, R23, R22 ;  /* 0x000000161716723e */ /* 0x000fe200000000ff */
[----:B------:R2:W-:Y:S01]  /*55f0*/  @P2 STG.E.U16 desc[UR24][R6.64], R14 ;  /* 0x0000000e06002986 */ /* 0x0005e2000c101518 */
[----:B------:R-:W-:-:S02]  /*5600*/  ISETP.LT.AND P2, PT, R11, UR19, !P0 ;  /* 0x000000130b007c0c */ /* 0x000fc4000c741270 */
[----:B------:R-:W-:Y:S02]  /*5610*/  F2FP.F16.F32.PACK_AB R24, R25, R24 ;  /* 0x000000181918723e */ /* 0x000fe400000000ff */
[C---:B0-----:R-:W-:Y:S01]  /*5620*/  LEA.HI.X.SX32 R9, R10.reuse, R3, 0x1, P6 ;  /* 0x000000030a097211 */ /* 0x041fe200030f0eff */
[----:B------:R-:W-:Y:S01]  /*5630*/  VIADD R10, R10, UR6 ;  /* 0x000000060a0a7c36 */ /* 0x000fe20008000000 */
[----:B------:R-:W-:Y:S02]  /*5640*/  LOP3.LUT R5, R0, 0xf, RZ, 0xfc, !PT ;  /* 0x0000000f00057812 */ /* 0x000fe400078efcff */
[----:B------:R-:W-:Y:S01]  /*5650*/  F2FP.F16.F32.PACK_AB R26, R27, R26 ;  /* 0x0000001a1b1a723e */ /* 0x000fe200000000ff */
[C---:B------:R-:W-:Y:S01]  /*5660*/  VIADD R12, R10.reuse, UR6 ;  /* 0x000000060a0c7c36 */ /* 0x040fe20008000000 */
[----:B------:R-:W-:Y:S01]  /*5670*/  LEA R4, P6, R10, R2, 0x1 ;  /* 0x000000020a047211 */ /* 0x000fe200078c08ff */
[----:B------:R0:W-:Y:S01]  /*5680*/  @P5 STG.E.U16 desc[UR24][R8.64], R13 ;  /* 0x0000000d08005986 */ /* 0x0001e2000c101518 */
[----:B------:R-:W-:-:S02]  /*5690*/  ISETP.LT.AND P5, PT, R5, UR19, !P0 ;  /* 0x0000001305007c0c */ /* 0x000fc4000c7a1270 */
[-C--:B------:R-:W-:Y:S02]  /*56a0*/  LEA.HI.X.SX32 R5, R10, R3.reuse, 0x1, P6 ;  /* 0x000000030a057211 */ /* 0x080fe400030f0eff */
[----:B------:R-:W-:Y:S02]  /*56b0*/  LEA R10, P6, R12, R2, 0x1 ;  /* 0x000000020c0a7211 */ /* 0x000fe400078c08ff */
[----:B--2---:R-:W-:Y:S01]  /*56c0*/  LOP3.LUT R6, R0, 0x10, RZ, 0xfc, !PT ;  /* 0x0000001000067812 */ /* 0x004fe200078efcff */
[----:B------:R2:W-:Y:S01]  /*56d0*/  @P4 STG.E.U16 desc[UR24][R4.64], R16 ;  /* 0x0000001004004986 */ /* 0x0005e2000c101518 */
[C---:B------:R-:W-:Y:S01]  /*56e0*/  LEA.HI.X.SX32 R11, R12.reuse, R3, 0x1, P6 ;  /* 0x000000030c0b7211 */ /* 0x040fe200030f0eff */
[----:B------:R-:W-:Y:S01]  /*56f0*/  VIADD R12, R12, UR6 ;  /* 0x000000060c0c7c36 */ /* 0x000fe20008000000 */
[----:B------:R-:W-:Y:S02]  /*5700*/  ISETP.LT.AND P4, PT, R6, UR19, !P0 ;  /* 0x0000001306007c0c */ /* 0x000fe4000c781270 */
[----:B0-----:R-:W-:Y:S01]  /*5710*/  PRMT R9, R16, 0x7632, R9 ;  /* 0x0000763210097816 */ /* 0x001fe20000000009 */
[----:B------:R-:W-:Y:S01]  /*5720*/  VIADD R13, R12, UR6 ;  /* 0x000000060c0d7c36 */ /* 0x000fe20008000000 */
[----:B------:R-:W-:-:S02]  /*5730*/  LOP3.LUT R7, R0, 0x11, RZ, 0xfc, !PT ;  /* 0x0000001100077812 */ /* 0x000fc400078efcff */
[CC--:B------:R-:W-:Y:S01]  /*5740*/  LEA R6, P6, R12.reuse, R2.reuse, 0x1 ;  /* 0x000000020c067211 */ /* 0x0c0fe200078c08ff */
[----:B------:R0:W-:Y:S01]  /*5750*/  @P3 STG.E.U16 desc[UR24][R10.64], R9 ;  /* 0x000000090a003986 */ /* 0x0001e2000c101518 */
[----:B------:R-:W-:Y:S02]  /*5760*/  ISETP.LT.AND P3, PT, R7, UR19, !P0 ;  /* 0x0000001307007c0c */ /* 0x000fe4000c761270 */
[----:B------:R-:W-:Y:S02]  /*5770*/  LEA.HI.X.SX32 R7, R12, R3, 0x1, P6 ;  /* 0x000000030c077211 */ /* 0x000fe400030f0eff */
[----:B------:R-:W-:Y:S02]  /*5780*/  LEA R8, P6, R13, R2, 0x1 ;  /* 0x000000020d087211 */ /* 0x000fe400078c08ff */
[C---:B--2---:R-:W-:Y:S01]  /*5790*/  LOP3.LUT R4, R0.reuse, 0x12, RZ, 0xfc, !PT ;  /* 0x0000001200047812 */ /* 0x044fe200078efcff */
[----:B------:R2:W-:Y:S01]  /*57a0*/  @P2 STG.E.U16 desc[UR24][R6.64], R18 ;  /* 0x0000001206002986 */ /* 0x0005e2000c101518 */
[----:B------:R-:W-:-:S02]  /*57b0*/  LOP3.LUT R5, R0, 0x13, RZ, 0xfc, !PT ;  /* 0x0000001300057812 */ /* 0x000fc400078efcff */
[----:B------:R-:W-:Y:S02]  /*57c0*/  ISETP.LT.AND P2, PT, R4, UR19, !P0 ;  /* 0x0000001304007c0c */ /* 0x000fe4000c741270 */
[C---:B0-----:R-:W-:Y:S01]  /*57d0*/  LEA.HI.X.SX32 R9, R13.reuse, R3, 0x1, P6 ;  /* 0x000000030d097211 */ /* 0x041fe200030f0eff */
[----:B------:R-:W-:Y:S01]  /*57e0*/  VIADD R13, R13, UR6 ;  /* 0x000000060d0d7c36 */ /* 0x000fe20008000000 */
[----:B------:R-:W-:Y:S02]  /*57f0*/  PRMT R11, R18, 0x7632, R11 ;  /* 0x00007632120b7816 */ /* 0x000fe4000000000b */
[----:B------:R-:W-:Y:S01]  /*5800*/  F2FP.F16.F32.PACK_AB R28, R29, R28 ;  /* 0x0000001c1d1c723e */ /* 0x000fe200000000ff */
[C---:B------:R-:W-:Y:S01]  /*5810*/  VIADD R12, R13.reuse, UR6 ;  /* 0x000000060d0c7c36 */ /* 0x040fe20008000000 */
[----:B------:R-:W-:Y:S01]  /*5820*/  LEA R4, P6, R13, R2, 0x1 ;  /* 0x000000020d047211 */ /* 0x000fe200078c08ff */
[----:B------:R0:W-:Y:S01]  /*5830*/  @P5 STG.E.U16 desc[UR24][R8.64], R11 ;  /* 0x0000000b08005986 */ /* 0x0001e2000c101518 */
[----:B------:R-:W-:-:S02]  /*5840*/  ISETP.LT.AND P5, PT, R5, UR19, !P0 ;  /* 0x0000001305007c0c */ /* 0x000fc4000c7a1270 */
[-C--:B------:R-:W-:Y:S02]  /*5850*/  LEA.HI.X.SX32 R5, R13, R3.reuse, 0x1, P6 ;  /* 0x000000030d057211 */ /* 0x080fe400030f0eff */
[----:B------:R-:W-:Y:S02]  /*5860*/  LEA R10, P6, R12, R2, 0x1 ;  /* 0x000000020c0a7211 */ /* 0x000fe400078c08ff */
[C---:B--2---:R-:W-:Y:S01]  /*5870*/  LOP3.LUT R6, R0.reuse, 0x14, RZ, 0xfc, !PT ;  /* 0x0000001400067812 */ /* 0x044fe200078efcff */
[----:B------:R2:W-:Y:S01]  /*5880*/  @P4 STG.E.U16 desc[UR24][R4.64], R20 ;  /* 0x0000001404004986 */ /* 0x0005e2000c101518 */
[----:B------:R-:W-:Y:S02]  /*5890*/  LOP3.LUT R7, R0, 0x15, RZ, 0xfc, !PT ;  /* 0x0000001500077812 */ /* 0x000fe400078efcff */
[----:B------:R-:W-:Y:S02]  /*58a0*/  ISETP.LT.AND P4, PT, R6, UR19, !P0 ;  /* 0x0000001306007c0c */ /* 0x000fe4000c781270 */
[C---:B0-----:R-:W-:Y:S01]  /*58b0*/  LEA.HI.X.SX32 R11, R12.reuse, R3, 0x1, P6 ;  /* 0x000000030c0b7211 */ /* 0x041fe200030f0eff */
[----:B------:R-:W-:Y:S01]  /*58c0*/  VIADD R12, R12, UR6 ;  /* 0x000000060c0c7c36 */ /* 0x000fe20008000000 */
[----:B------:R-:W-:-:S02]  /*58d0*/  PRMT R9, R20, 0x7632, R9 ;  /* 0x0000763214097816 */ /* 0x000fc40000000009 */
[----:B------:R-:W-:Y:S01]  /*58e0*/  F2FP.F16.F32.PACK_AB R30, R31, R30 ;  /* 0x0000001e1f1e723e */ /* 0x000fe200000000ff */
[C---:B------:R-:W-:Y:S01]  /*58f0*/  VIADD R13, R12.reuse, UR6 ;  /* 0x000000060c0d7c36 */ /* 0x040fe20008000000 */
        /* <DEDUP_REMOVED lines=236> */
[----:B------:R-:W-:Y:S01]  /*67c0*/  LOP3.LUT R15, R0, 0x3e, RZ, 0xfc, !PT ;  /* 0x0000003e000f7812 */ /* 0x000fe200078efcff */
        /* <DEDUP_REMOVED lines=13> */
[----:B------:R-:W-:Y:S01]  /*68a0*/  LOP3.LUT R14, R0, 0x3f, RZ, 0xfc, !PT ;  /* 0x0000003f000e7812 */ /* 0x000fe200078efcff */
        /* <DEDUP_REMOVED lines=20> */
[----:B--2---:R-:W-:Y:S01]  /*69f0*/  PRMT R7, R60, 0x7632, R7 ;  /* 0x000076323c077816 */ /* 0x004fe20000000007 */
[----:B------:R2:W-:Y:S01]  /*6a00*/  @P4 STG.E.U16 desc[UR24][R4.64], R60 ;  /* 0x0000003c04004986 */ /* 0x0005e2000c101518 */
[----:B------:R-:W-:Y:S02]  /*6a10*/  LOP3.LUT R6, R0, 0x3c, RZ, 0xfc, !PT ;  /* 0x0000003c00067812 */ /* 0x000fe400078efcff */
[----:B------:R-:W-:Y:S02]  /*6a20*/  F2FP.F16.F32.PACK_AB R66, R67, R66 ;  /* 0x000000424342723e */ /* 0x000fe400000000ff */
[C---:B0-----:R-:W-:Y:S01]  /*6a30*/  LEA.HI.X.SX32 R11, R12.reuse, R3, 0x1, P6 ;  /* 0x000000030c0b7211 */ /* 0x041fe200030f0eff */
[----:B------:R-:W-:Y:S01]  /*6a40*/  VIADD R12, R12, UR6 ;  /* 0x000000060c0c7c36 */ /* 0x000fe20008000000 */
[----:B------:R-:W-:-:S02]  /*6a50*/  ISETP.LT.AND P4, PT, R6, UR19, !P0 ;  /* 0x0000001306007c0c */ /* 0x000fc4000c781270 */
[----:B------:R-:W-:Y:S01]  /*6a60*/  LOP3.LUT R9, R0, 0x3d, RZ, 0xfc, !PT ;  /* 0x0000003d00097812 */ /* 0x000fe200078efcff */
[----:B------:R0:W-:Y:S01]  /*6a70*/  @P3 STG.E.U16 desc[UR24][R10.64], R7 ;  /* 0x000000070a003986 */ /* 0x0001e2000c101518 */
[C---:B------:R-:W-:Y:S01]  /*6a80*/  LEA R6, P3, R12.reuse, R2, 0x1 ;  /* 0x000000020c067211 */ /* 0x040fe200078608ff */
[----:B------:R-:W-:-:S05]  /*6a90*/  VIADD R8, R12, UR6 ;  /* 0x000000060c087c36 */ /* 0x000fca0008000000 */
[----:B--2---:R-:W-:-:S04]  /*6aa0*/  LEA R4, P6, R8, R2, 0x1 ;  /* 0x0000000208047211 */ /* 0x004fc800078c08ff */
[-C--:B------:R-:W-:Y:S02]  /*6ab0*/  LEA.HI.X.SX32 R5, R8, R3.reuse, 0x1, P6 ;  /* 0x0000000308057211 */ /* 0x080fe400030f0eff */
[----:B0-----:R-:W-:Y:S02]  /*6ac0*/  LEA.HI.X.SX32 R7, R12, R3, 0x1, P3 ;  /* 0x000000030c077211 */ /* 0x001fe400018f0eff */
[----:B------:R-:W-:Y:S01]  /*6ad0*/  ISETP.LT.AND P3, PT, R9, UR19, !P0 ;  /* 0x0000001309007c0c */ /* 0x000fe2000c761270 */
[----:B------:R-:W-:Y:S02]  /*6ae0*/  VIADD R9, R8, UR6 ;  /* 0x0000000608097c36 */ /* 0x000fe40008000000 */
[----:B------:R0:W-:Y:S02]  /*6af0*/  @P2 STG.E.U16 desc[UR24][R6.64], R62 ;  /* 0x0000003e06002986 */ /* 0x0001e4000c101518 */
[C---:B------:R-:W-:Y:S01]  /*6b00*/  VIADD R11, R9.reuse, UR6 ;  /* 0x00000006090b7c36 */ /* 0x040fe20008000000 */
[----:B------:R-:W-:-:S03]  /*6b10*/  LEA R8, P2, R9, R2, 0x1 ;  /* 0x0000000209087211 */ /* 0x000fc600078408ff */
[C---:B------:R-:W-:Y:S01]  /*6b20*/  VIADD R13, R11.reuse, UR6 ;  /* 0x000000060b0d7c36 */ /* 0x040fe20008000000 */
[-C--:B------:R-:W-:Y:S02]  /*6b30*/  LEA R10, P6, R11, R2.reuse, 0x1 ;  /* 0x000000020b0a7211 */ /* 0x080fe400078c08ff */
[-C--:B------:R-:W-:Y:S01]  /*6b40*/  LEA.HI.X.SX32 R9, R9, R3.reuse, 0x1, P2 ;  /* 0x0000000309097211 */ /* 0x080fe200010f0eff */
[----:B------:R-:W-:Y:S01]  /*6b50*/  VIADD R0, R13, UR6 ;  /* 0x000000060d007c36 */ /* 0x000fe20008000000 */
[----:B------:R-:W-:Y:S02]  /*6b60*/  LEA.HI.X.SX32 R11, R11, R3, 0x1, P6 ;  /* 0x000000030b0b7211 */ /* 0x000fe400030f0eff */
[----:B------:R-:W-:Y:S02]  /*6b70*/  LEA R12, P6, R13, R2, 0x1 ;  /* 0x000000020d0c7211 */ /* 0x000fe400078c08ff */
[----:B------:R-:W-:Y:S02]  /*6b80*/  ISETP.LT.AND P2, PT, R15, UR19, !P0 ;  /* 0x000000130f007c0c */ /* 0x000fe4000c741270 */
[----:B------:R-:W-:-:S02]  /*6b90*/  ISETP.LT.AND P0, PT, R14, UR19, !P0 ;  /* 0x000000130e007c0c */ /* 0x000fc4000c701270 */
[----:B0-----:R-:W-:Y:S02]  /*6ba0*/  PRMT R6, R62, 0x7632, R6 ;  /* 0x000076323e067816 */ /* 0x001fe40000000006 */
[-C--:B------:R-:W-:Y:S02]  /*6bb0*/  LEA.HI.X.SX32 R13, R13, R3.reuse, 0x1, P6 ;  /* 0x000000030d0d7211 */ /* 0x080fe400030f0eff */
[C---:B------:R-:W-:Y:S01]  /*6bc0*/  LEA R2, P6, R0.reuse, R2, 0x1 ;  /* 0x0000000200027211 */ /* 0x040fe200078c08ff */
[----:B------:R0:W-:Y:S03]  /*6bd0*/  @P5 STG.E.U16 desc[UR24][R4.64], R6 ;  /* 0x0000000604005986 */ /* 0x0001e6000c101518 */
[----:B------:R-:W-:Y:S01]  /*6be0*/  LEA.HI.X.SX32 R3, R0, R3, 0x1, P6 ;  /* 0x0000000300037211 */ /* 0x000fe200030f0eff */
[----:B------:R2:W-:Y:S01]  /*6bf0*/  @P4 STG.E.U16 desc[UR24][R8.64], R64 ;  /* 0x0000004008004986 */ /* 0x0005e2000c101518 */
[----:B------:R-:W-:-:S02]  /*6c00*/  PRMT R0, R66, 0x7632, R0 ;  /* 0x0000763242007816 */ /* 0x000fc40000000000 */
[----:B0-----:R-:W-:-:S05]  /*6c10*/  PRMT R5, R64, 0x7632, R5 ;  /* 0x0000763240057816 */ /* 0x001fca0000000005 */
[----:B------:R2:W-:Y:S04]  /*6c20*/  @P3 STG.E.U16 desc[UR24][R10.64], R5 ;  /* 0x000000050a003986 */ /* 0x0005e8000c101518 */
[----:B------:R2:W-:Y:S04]  /*6c30*/  @P2 STG.E.U16 desc[UR24][R12.64], R66 ;  /* 0x000000420c002986 */ /* 0x0005e8000c101518 */
[----:B------:R2:W-:Y:S01]  /*6c40*/  @P0 STG.E.U16 desc[UR24][R2.64], R0 ;  /* 0x0000000002000986 */ /* 0x0005e2000c101518 */
[----:B-1----:R-:W-:Y:S06]  /*6c50*/  BAR.SYNC.DEFER_BLOCKING 0x0 ;  /* 0x0000000000007b1d */ /* 0x002fec0000010000 */
[----:B------:R-:W-:Y:S05]  /*6c60*/  @P1 BRA `(.L_x_14) ;  /* 0x0000000000a01947 */ /* 0x000fea0003800000 */
[----:B------:R-:W0:Y:S01]  /*6c70*/  S2UR UR6, SR_CgaCtaId ;  /* 0x00000000000679c3 */ /* 0x000e220000008800 */
[----:B------:R-:W-:Y:S01]  /*6c80*/  NOP ;  /* 0x0000000000007918 */ /* 0x000fe20000000000 */
[----:B------:R-:W-:Y:S01]  /*6c90*/  UMOV UR4, 0x50 ;  /* 0x0000005000047882 */ /* 0x000fe20000000000 */
[----:B--2---:R-:W-:Y:S02]  /*6ca0*/  IMAD.U32 R0, RZ, RZ, UR10 ;  /* 0x0000000aff007e24 */ /* 0x004fe4000f8e00ff */
[----:B------:R-:W-:Y:S02]  /*6cb0*/  IMAD.MOV.U32 R3, RZ, RZ, 0xf ;  /* 0x0000000fff037424 */ /* 0x000fe400078e00ff */
[----:B------:R-:W-:Y:S01]  /*6cc0*/  IMAD.MOV.U32 R7, RZ, RZ, 0x1 ;  /* 0x00000001ff077424 */ /* 0x000fe200078e00ff */
[----:B------:R-:W-:-:S04]  /*6cd0*/  LOP3.LUT R0, R0, 0xffff, RZ, 0xc0, !PT ;  /* 0x0000ffff00007812 */ /* 0x000fc800078ec0ff */
[----:B------:R-:W-:-:S05]  /*6ce0*/  SHF.R.U32.HI R0, RZ, 0x5, R0 ;  /* 0x00000005ff007819 */ /* 0x000fca0000011600 */
[----:B------:R-:W-:Y:S01]  /*6cf0*/  VIADD R2, R0, 0x10 ;  /* 0x0000001000027836 */ /* 0x000fe20000000000 */
[----:B------:R-:W-:Y:S01]  /*6d00*/  SHF.L.U32 R0, R3, R0, RZ ;  /* 0x0000000003007219 */ /* 0x000fe200000006ff */
[----:B0-----:R-:W-:-:S03]  /*6d10*/  ULEA UR6, UR6, UR4, 0x18 ;  /* 0x0000000406067291 */ /* 0x001fc6000f8ec0ff */
[----:B------:R-:W-:-:S04]  /*6d20*/  SHF.L.U32 R3, R7, R2, RZ ;  /* 0x0000000207037219 */ /* 0x000fc800000006ff */
[----:B------:R-:W-:Y:S02]  /*6d30*/  LOP3.LUT R0, R3, R0, RZ, 0xfc, !PT ;  /* 0x0000000003007212 */ /* 0x000fe400078efcff */
[----:B------:R-:W0:Y:S02]  /*6d40*/  LDS R5, [UR6] ;  /* 0x00000006ff057984 */ /* 0x000e240008000800 */
[C---:B------:R-:W-:Y:S02]  /*6d50*/  LOP3.LUT R2, R0.reuse, 0xffff, RZ, 0xc0, !PT ;  /* 0x0000ffff00027812 */ /* 0x040fe400078ec0ff */
[----:B0-----:R-:W-:-:S04]  /*6d60*/  LOP3.LUT R3, R0, 0xffff, R5, 0x80, !PT ;  /* 0x0000ffff00037812 */ /* 0x001fc800078e8005 */
[----:B------:R-:W-:-:S13]  /*6d70*/  ISETP.NE.AND P0, PT, R3, R2, PT ;  /* 0x000000020300720c */ /* 0x000fda0003f05270 */
[----:B------:R-:W-:Y:S05]  /*6d80*/  @P0 BRA `(.L_x_15) ;  /* 0x0000000000500947 */ /* 0x000fea0003800000 */
[----:B------:R-:W-:Y:S02]  /*6d90*/  SHF.R.U32.HI R5, RZ, 0x10, R5 ;  /* 0x00000010ff057819 */ /* 0x000fe40000011605 */
[----:B------:R-:W-:-:S04]  /*6da0*/  SHF.R.U32.HI R2, RZ, 0x10, R0 ;  /* 0x00000010ff027819 */ /* 0x000fc80000011600 */
[----:B------:R-:W-:-:S04]  /*6db0*/  LOP3.LUT R5, R5, R2, RZ, 0xc0, !PT ;  /* 0x0000000205057212 */ /* 0x000fc800078ec0ff */
[----:B------:R-:W-:-:S13]  /*6dc0*/  ISETP.NE.AND P0, PT, R5, R2, PT ;  /* 0x000000020500720c */ /* 0x000fda0003f05270 */
[----:B------:R-:W-:Y:S05]  /*6dd0*/  @P0 BRA `(.L_x_16) ;  /* 0x0000000000300947 */ /* 0x000fea0003800000 */
[----:B------:R-:W-:Y:S01]  /*6de0*/  R2UR UR4, R0 ;  /* 0x00000000000472ca */ /* 0x000fe200000e0000 */
[----:B------:R-:W-:Y:S01]  /*6df0*/  VOTEU.ANY UR5, UPT, PT ;  /* 0x0000000000057886 */ /* 0x000fe200038e0100 */
[----:B------:R-:W0:Y:S01]  /*6e00*/  S2R R0, SR_LANEID ;  /* 0x0000000000007919 */ /* 0x000e220000000000 */
[----:B------:R-:W-:-:S10]  /*6e10*/  UFLO.U32 UR5, UR5 ;  /* 0x00000005000572bd */ /* 0x000fd400080e0000 */
[----:B------:R-:W-:-:S06]  /*6e20*/  ULOP3.LUT UR4, URZ, UR4, URZ, 0x33, !UPT ;  /* 0x00000004ff047292 */ /* 0x000fcc000f8e33ff */
[----:B------:R-:W-:-:S04]  /*6e30*/  IMAD.U32 R2, RZ, RZ, UR4 ;  /* 0x00000004ff027e24 */ /* 0x000fc8000f8e00ff */
[----:B------:R-:W1:Y:S02]  /*6e40*/  REDUX UR7, R2 ;  /* 0x00000000020773c4 */ /* 0x000e640000000000 */
[----:B------:R3:W-:Y:S01]  /*6e50*/  UTCATOMSWS.AND URZ, UR4 ;  /* 0x0000000400ff79e3 */ /* 0x0007e20008000000 */
[----:B0-----:R-:W-:Y:S01]  /*6e60*/  ISETP.EQ.U32.AND P0, PT, R0, UR5, PT ;  /* 0x0000000500007c0c */ /* 0x001fe2000bf02070 */
[----:B-1----:R-:W-:-:S12]  /*6e70*/  IMAD.U32 R0, RZ, RZ, UR7 ;  /* 0x00000007ff007e24 */ /* 0x002fd8000f8e00ff */
[----:B------:R3:W-:Y:S01]  /*6e80*/  @P0 ATOMS.AND RZ, [UR6], R0 ;  /* 0x00000000ffff098c */ /* 0x0007e2000a800006 */
[----:B------:R-:W-:Y:S05]  /*6e90*/  BRA `(.L_x_14) ;  /* 0x0000000000147947 */ /* 0x000fea0003800000 */
.L_x_16:
[----:B------:R-:W-:-:S07]  /*6ea0*/  MOV R2, 0x6ec0 ;  /* 0x00006ec000027802 */ /* 0x000fce0000000f00 */
[----:B------:R-:W-:Y:S05]  /*6eb0*/  CALL.REL.NOINC `($__internal_0_$__cuda_sm10x_tcgen05_guardrail_trap_col_being_dealloced_not_returned_by_alloc) ;  /* 0x00000000002c7944 */ /* 0x000fea0003c00000 */
[----:B------:R-:W-:Y:S05]  /*6ec0*/  BRA `(.L_x_14) ;  /* 0x0000000000087947 */ /* 0x000fea0003800000 */
.L_x_15:
[----:B------:R-:W-:-:S07]  /*6ed0*/  MOV R2, 0x6ef0 ;  /* 0x00006ef000027802 */ /* 0x000fce0000000f00 */
[----:B------:R-:W-:Y:S05]  /*6ee0*/  CALL.REL.NOINC `($__internal_2_$__cuda_sm10x_tcgen05_guardrail_trap_unallocated_columns_being_dealloced) ;  /* 0x0000000000387944 */ /* 0x000fea0003c00000 */
.L_x_14:
[----:B------:R-:W-:Y:S01]  /*6ef0*/  NOP ;  /* 0x0000000000007918 */ /* 0x000fe20000000000 */
[----:B---3--:R-:W-:Y:S05]  /*6f00*/  EXIT ;  /* 0x000000000000794d */ /* 0x008fea0003800000 */
.L_x_9:
[----:B------:R-:W0:Y:S02]  /*6f10*/  SYNCS.PHASECHK.TRANS64.TRYWAIT P3, [UR13], R12 ;  /* 0x0000000cff0075a7 */ /* 0x000e24000806110d */
[----:B0-----:R-:W-:Y:S05]  /*6f20*/  @!P3 BRA `(.L_x_9) ;  /* 0xfffffffc00f8b947 */ /* 0x001fea000383ffff */
[----:B------:R-:W-:Y:S05]  /*6f30*/  BRA `(.L_x_17) ;  /* 0xffffffd800107947 */ /* 0x000fea000383ffff */
.L_x_13:
[----:B------:R-:W4:Y:S02]  /*6f40*/  SYNCS.PHASECHK.TRANS64.TRYWAIT P0, [UR13], R4 ;  /* 0x00000004ff0075a7 */ /* 0x000f24000800110d */
[----:B----4-:R-:W-:Y:S05]  /*6f50*/  @!P0 BRA `(.L_x_13) ;  /* 0xfffffffc00f88947 */ /* 0x010fea000383ffff */
[----:B------:R-:W-:Y:S05]  /*6f60*/  BRA `(.L_x_12) ;  /* 0xffffffe000087947 */ /* 0x000fea000383ffff */
        .weak           $__internal_0_$__cuda_sm10x_tcgen05_guardrail_trap_col_being_dealloced_not_returned_by_alloc
        .type           $__internal_0_$__cuda_sm10x_tcgen05_guardrail_trap_col_being_dealloced_not_returned_by_alloc,@function
        .size           $__internal_0_$__cuda_sm10x_tcgen05_guardrail_trap_col_being_dealloced_not_returned_by_alloc,($__internal_1_$__cuda_sm10x_tcgen05_guardrail_trap_phase_invalid_during_alloc - $__internal_0_$__cuda_sm10x_tcgen05_guardrail_trap_col_being_dealloced_not_returned_by_alloc)
$__internal_0_$__cuda_sm10x_tcgen05_guardrail_trap_col_being_dealloced_not_returned_by_alloc:
[----:B------:R-:W-:Y:S05]  /*6f70*/  BPT.TRAP 0x1 ;  /* 0x000000040000795c */ /* 0x000fea0000300000 */
[----:B------:R-:W-:-:S04]  /*6f80*/  IMAD.MOV.U32 R3, RZ, RZ, 0x0 ;  /* 0x00000000ff037424 */ /* 0x000fc800078e00ff */
[----:B------:R-:W-:Y:S05]  /*6f90*/  RET.REL.NODEC R2 `(matmul_kernel) ;  /* 0xffffff9002187950 */ /* 0x000fea0003c3ffff */
        .weak           $__internal_1_$__cuda_sm10x_tcgen05_guardrail_trap_phase_invalid_during_alloc
        .type           $__internal_1_$__cuda_sm10x_tcgen05_guardrail_trap_phase_invalid_during_alloc,@function
        .size           $__internal_1_$__cuda_sm10x_tcgen05_guardrail_trap_phase_invalid_during_alloc,($__internal_2_$__cuda_sm10x_tcgen05_guardrail_trap_unallocated_columns_being_dealloced - $__internal_1_$__cuda_sm10x_tcgen05_guardrail_trap_phase_invalid_during_alloc)
$__internal_1_$__cuda_sm10x_tcgen05_guardrail_trap_phase_invalid_during_alloc:
[----:B------:R-:W-:Y:S05]  /*6fa0*/  BPT.TRAP 0x1 ;  /* 0x000000040000795c */ /* 0x000fea0000300000 */
[----:B------:R-:W-:-:S04]  /*6fb0*/  IMAD.MOV.U32 R3, RZ, RZ, 0x0 ;  /* 0x00000000ff037424 */ /* 0x000fc800078e00ff */
[----:B------:R-:W-:Y:S05]  /*6fc0*/  RET.REL.NODEC R2 `(matmul_kernel) ;  /* 0xffffff90020c7950 */ /* 0x000fea0003c3ffff */
        .weak           $__internal_2_$__cuda_sm10x_tcgen05_guardrail_trap_unallocated_columns_being_dealloced
        .type           $__internal_2_$__cuda_sm10x_tcgen05_guardrail_trap_unallocated_columns_being_dealloced,@function
        .size           $__internal_2_$__cuda_sm10x_tcgen05_guardrail_trap_unallocated_columns_being_dealloced,(.L_x_21 - $__internal_2_$__cuda_sm10x_tcgen05_guardrail_trap_unallocated_columns_being_dealloced)
$__internal_2_$__cuda_sm10x_tcgen05_guardrail_trap_unallocated_columns_being_dealloced:
[----:B------:R-:W-:Y:S05]  /*6fd0*/  BPT.TRAP 0x1 ;  /* 0x000000040000795c */ /* 0x000fea0000300000 */
[----:B------:R-:W-:-:S04]  /*6fe0*/  IMAD.MOV.U32 R3, RZ, RZ, 0x0 ;  /* 0x00000000ff037424 */ /* 0x000fc800078e00ff */
[----:B------:R-:W-:Y:S05]  /*6ff0*/  RET.REL.NODEC R2 `(matmul_kernel) ;  /* 0xffffff9002007950 */ /* 0x000fea0003c3ffff */
.L_x_18:
[----:B------:R-:W-:-:S00]  /*7000*/  BRA `(.L_x_18) ;  /* 0xfffffffc00fc7947 */ /* 0x000fc0000383ffff */
[----:B------:R-:W-:-:S00]  /*7010*/  NOP ;  /* 0x0000000000007918 */ /* 0x000fc00000000000 */
        /* <DEDUP_REMOVED lines=14> */
.L_x_21:


//--------------------- .nv.shared.matmul_kernel  --------------------------
	.section	.nv.shared.matmul_kernel,"aw",@nobits
	.sectionflags	@""
	.align	16
	.zero		1024


//--------------------- .nv.shared.reserved.0     --------------------------
	.section	.nv.shared.reserved.0,"aw",@nobits
	.align	8
	.weak		__nv_reservedSMEM_offset_0_alias
	.size		__nv_reservedSMEM_offset_0_alias, 0, 64
	.other		__nv_reservedSMEM_offset_0_alias,@"STO_CUDA_RESERVED_SHARED STV_DEFAULT"
__nv_reservedSMEM_offset_0_alias:
	.zero		0
.nv.shared.reserved.0:
	.zero		64
	.weak		__nv_reservedSMEM_allocation_phase
	.type		__nv_reservedSMEM_allocation_phase,@object
	.size		__nv_reservedSMEM_allocation_phase,(.L_0 - __nv_reservedSMEM_allocation_phase)
__nv_reservedSMEM_allocation_phase:
	.zero		1
.L_0:
	.zero		7
	.weak		__nv_reservedSMEM_devtool_atexit_pc
	.type		__nv_reservedSMEM_devtool_atexit_pc,@object
	.size		__nv_reservedSMEM_devtool_atexit_pc,(__nv_reservedSMEM_allocation_mask - __nv_reservedSMEM_devtool_atexit_pc)
__nv_reservedSMEM_devtool_atexit_pc:
	.zero		8
	.weak		__nv_reservedSMEM_allocation_mask
	.type		__nv_reservedSMEM_allocation_mask,@object
	.size		__nv_reservedSMEM_allocation_mask,(.L_2 - __nv_reservedSMEM_allocation_mask)
__nv_reservedSMEM_allocation_mask:
	.zero		4
.L_2:


//--------------------- .nv.constant0.matmul_kernel --------------------------
	.section	.nv.constant0.matmul_kernel,"a",@progbits
	.sectionflags	@""
	.align	4
.nv.constant0.matmul_kernel:
	.zero		976


//--------------------- SYMBOLS --------------------------

	.type		.nv.reservedSmem.offset0,@object
	.size		.nv.reservedSmem.offset0,0x4
	.type		.nv.reservedSmem.cap,@object
	.size		.nv.reservedSmem.cap,0x4
